//
// Generated by NVIDIA NVVM Compiler
//
// Compiler Build ID: CL-36424714
// Cuda compilation tools, release 13.0, V13.0.88
// Based on NVVM 20.0.0
//

.version 9.0
.target sm_100
.address_size 64

	// .globl	_Z12transpose32uPKjPjii
// _ZZ12transpose32uPKjPjiiE4tile has been demoted
// _ZZ7scan_u8PKhPjS1_iiE1s has been demoted
// _ZZ8scan_u32PjS_iiE1s has been demoted

.visible .entry _Z12transpose32uPKjPjii(
	.param .u64 .ptr .align 1 _Z12transpose32uPKjPjii_param_0,
	.param .u64 .ptr .align 1 _Z12transpose32uPKjPjii_param_1,
	.param .u32 _Z12transpose32uPKjPjii_param_2,
	.param .u32 _Z12transpose32uPKjPjii_param_3
)
{
	.reg .pred 	%p<7>;
	.reg .b32 	%r<27>;
	.reg .b64 	%rd<9>;
	// demoted variable
	.shared .align 4 .b8 _ZZ12transpose32uPKjPjiiE4tile[4224];
	ld.param.u64 	%rd1, [_Z12transpose32uPKjPjii_param_0];
	ld.param.u64 	%rd2, [_Z12transpose32uPKjPjii_param_1];
	ld.param.u32 	%r9, [_Z12transpose32uPKjPjii_param_2];
	ld.param.u32 	%r11, [_Z12transpose32uPKjPjii_param_3];
	mov.u32 	%r12, %ctaid.x;
	shl.b32 	%r1, %r12, 5;
	mov.u32 	%r2, %tid.x;
	add.s32 	%r3, %r1, %r2;
	mov.u32 	%r13, %ctaid.y;
	shl.b32 	%r4, %r13, 5;
	mov.u32 	%r5, %tid.y;
	add.s32 	%r14, %r4, %r5;
	setp.ge.s32 	%p1, %r3, %r9;
	setp.ge.s32 	%p2, %r14, %r11;
	or.pred  	%p3, %p1, %p2;
	@%p3 bra 	$L__BB0_2;
	cvta.to.global.u64 	%rd3, %rd1;
	mad.lo.s32 	%r15, %r9, %r14, %r3;
	mul.wide.s32 	%rd4, %r15, 4;
	add.s64 	%rd5, %rd3, %rd4;
	ld.global.nc.u32 	%r16, [%rd5];
	mov.u32 	%r17, _ZZ12transpose32uPKjPjiiE4tile;
	mad.lo.s32 	%r18, %r5, 132, %r17;
	shl.b32 	%r19, %r2, 2;
	add.s32 	%r20, %r18, %r19;
	st.shared.u32 	[%r20], %r16;
$L__BB0_2:
	bar.sync 	0;
	add.s32 	%r7, %r4, %r2;
	add.s32 	%r8, %r1, %r5;
	setp.ge.s32 	%p4, %r7, %r11;
	setp.ge.s32 	%p5, %r8, %r9;
	or.pred  	%p6, %p5, %p4;
	@%p6 bra 	$L__BB0_4;
	mov.u32 	%r21, _ZZ12transpose32uPKjPjiiE4tile;
	mad.lo.s32 	%r22, %r2, 132, %r21;
	shl.b32 	%r23, %r5, 2;
	add.s32 	%r24, %r22, %r23;
	ld.shared.u32 	%r25, [%r24];
	mad.lo.s32 	%r26, %r11, %r8, %r7;
	cvta.to.global.u64 	%rd6, %rd2;
	mul.wide.s32 	%rd7, %r26, 4;
	add.s64 	%rd8, %rd6, %rd7;
	st.global.u32 	[%rd8], %r25;
$L__BB0_4:
	ret;

}
	// .globl	_Z7scan_u8PKhPjS1_ii
.visible .entry _Z7scan_u8PKhPjS1_ii(
	.param .u64 .ptr .align 1 _Z7scan_u8PKhPjS1_ii_param_0,
	.param .u64 .ptr .align 1 _Z7scan_u8PKhPjS1_ii_param_1,
	.param .u64 .ptr .align 1 _Z7scan_u8PKhPjS1_ii_param_2,
	.param .u32 _Z7scan_u8PKhPjS1_ii_param_3,
	.param .u32 _Z7scan_u8PKhPjS1_ii_param_4
)
{
	.reg .pred 	%p<16>;
	.reg .b16 	%rs<2>;
	.reg .b32 	%r<81>;
	.reg .b64 	%rd<13>;
	// demoted variable
	.shared .align 4 .b8 _ZZ7scan_u8PKhPjS1_iiE1s[4096];
	ld.param.u64 	%rd1, [_Z7scan_u8PKhPjS1_ii_param_0];
	ld.param.u64 	%rd2, [_Z7scan_u8PKhPjS1_ii_param_1];
	ld.param.u64 	%rd3, [_Z7scan_u8PKhPjS1_ii_param_2];
	ld.param.u32 	%r29, [_Z7scan_u8PKhPjS1_ii_param_3];
	ld.param.u32 	%r30, [_Z7scan_u8PKhPjS1_ii_param_4];
	mov.u32 	%r1, %ctaid.y;
	mov.u32 	%r2, %ctaid.x;
	shl.b32 	%r32, %r2, 10;
	mov.u32 	%r3, %tid.x;
	or.b32  	%r4, %r32, %r3;
	mad.lo.s32 	%r5, %r29, %r1, %r4;
	setp.ge.s32 	%p1, %r4, %r29;
	mov.b32 	%r70, 0;
	@%p1 bra 	$L__BB1_2;
	cvta.to.global.u64 	%rd4, %rd1;
	cvt.s64.s32 	%rd5, %r5;
	add.s64 	%rd6, %rd4, %rd5;
	ld.global.nc.u8 	%rs1, [%rd6];
	cvt.u32.u8 	%r70, %rs1;
$L__BB1_2:
	shl.b32 	%r34, %r3, 2;
	mov.u32 	%r35, _ZZ7scan_u8PKhPjS1_iiE1s;
	add.s32 	%r8, %r35, %r34;
	st.shared.u32 	[%r8], %r70;
	bar.sync 	0;
	setp.eq.s32 	%p2, %r3, 0;
	mov.b32 	%r71, 0;
	@%p2 bra 	$L__BB1_4;
	ld.shared.u32 	%r71, [%r8+-4];
$L__BB1_4:
	bar.sync 	0;
	ld.shared.u32 	%r37, [%r8];
	add.s32 	%r38, %r37, %r71;
	st.shared.u32 	[%r8], %r38;
	bar.sync 	0;
	setp.lt.u32 	%p3, %r3, 2;
	mov.b32 	%r72, 0;
	@%p3 bra 	$L__BB1_6;
	ld.shared.u32 	%r72, [%r8+-8];
$L__BB1_6:
	bar.sync 	0;
	ld.shared.u32 	%r40, [%r8];
	add.s32 	%r41, %r40, %r72;
	st.shared.u32 	[%r8], %r41;
	bar.sync 	0;
	setp.lt.u32 	%p4, %r3, 4;
	mov.b32 	%r73, 0;
	@%p4 bra 	$L__BB1_8;
	ld.shared.u32 	%r73, [%r8+-16];
$L__BB1_8:
	bar.sync 	0;
	ld.shared.u32 	%r43, [%r8];
	add.s32 	%r44, %r43, %r73;
	st.shared.u32 	[%r8], %r44;
	bar.sync 	0;
	setp.lt.u32 	%p5, %r3, 8;
	mov.b32 	%r74, 0;
	@%p5 bra 	$L__BB1_10;
	ld.shared.u32 	%r74, [%r8+-32];
$L__BB1_10:
	bar.sync 	0;
	ld.shared.u32 	%r46, [%r8];
	add.s32 	%r47, %r46, %r74;
	st.shared.u32 	[%r8], %r47;
	bar.sync 	0;
	setp.lt.u32 	%p6, %r3, 16;
	mov.b32 	%r75, 0;
	@%p6 bra 	$L__BB1_12;
	ld.shared.u32 	%r75, [%r8+-64];
$L__BB1_12:
	bar.sync 	0;
	ld.shared.u32 	%r49, [%r8];
	add.s32 	%r50, %r49, %r75;
	st.shared.u32 	[%r8], %r50;
	bar.sync 	0;
	setp.lt.u32 	%p7, %r3, 32;
	mov.b32 	%r76, 0;
	@%p7 bra 	$L__BB1_14;
	ld.shared.u32 	%r76, [%r8+-128];
$L__BB1_14:
	bar.sync 	0;
	ld.shared.u32 	%r52, [%r8];
	add.s32 	%r53, %r52, %r76;
	st.shared.u32 	[%r8], %r53;
	bar.sync 	0;
	setp.lt.u32 	%p8, %r3, 64;
	mov.b32 	%r77, 0;
	@%p8 bra 	$L__BB1_16;
	ld.shared.u32 	%r77, [%r8+-256];
$L__BB1_16:
	bar.sync 	0;
	ld.shared.u32 	%r55, [%r8];
	add.s32 	%r56, %r55, %r77;
	st.shared.u32 	[%r8], %r56;
	bar.sync 	0;
	setp.lt.u32 	%p9, %r3, 128;
	mov.b32 	%r78, 0;
	@%p9 bra 	$L__BB1_18;
	ld.shared.u32 	%r78, [%r8+-512];
$L__BB1_18:
	bar.sync 	0;
	ld.shared.u32 	%r58, [%r8];
	add.s32 	%r59, %r58, %r78;
	st.shared.u32 	[%r8], %r59;
	bar.sync 	0;
	setp.lt.u32 	%p10, %r3, 256;
	mov.b32 	%r79, 0;
	@%p10 bra 	$L__BB1_20;
	ld.shared.u32 	%r79, [%r8+-1024];
$L__BB1_20:
	bar.sync 	0;
	ld.shared.u32 	%r61, [%r8];
	add.s32 	%r62, %r61, %r79;
	st.shared.u32 	[%r8], %r62;
	bar.sync 	0;
	setp.lt.u32 	%p11, %r3, 512;
	mov.b32 	%r80, 0;
	@%p11 bra 	$L__BB1_22;
	ld.shared.u32 	%r80, [%r8+-2048];
$L__BB1_22:
	setp.ge.s32 	%p12, %r4, %r29;
	bar.sync 	0;
	ld.shared.u32 	%r63, [%r8];
	add.s32 	%r64, %r63, %r80;
	st.shared.u32 	[%r8], %r64;
	bar.sync 	0;
	@%p12 bra 	$L__BB1_24;
	ld.shared.u32 	%r65, [%r8];
	cvta.to.global.u64 	%rd7, %rd2;
	mul.wide.s32 	%rd8, %r5, 4;
	add.s64 	%rd9, %rd7, %rd8;
	st.global.u32 	[%rd9], %r65;
$L__BB1_24:
	setp.ne.s32 	%p13, %r3, 1023;
	add.s32 	%r66, %r29, -1;
	setp.ne.s32 	%p14, %r4, %r66;
	and.pred  	%p15, %p13, %p14;
	@%p15 bra 	$L__BB1_26;
	ld.shared.u32 	%r68, [%r8];
	mad.lo.s32 	%r69, %r30, %r1, %r2;
	cvta.to.global.u64 	%rd10, %rd3;
	mul.wide.s32 	%rd11, %r69, 4;
	add.s64 	%rd12, %rd10, %rd11;
	st.global.u32 	[%rd12], %r68;
$L__BB1_26:
	ret;

}
	// .globl	_Z8scan_u32PjS_ii
.visible .entry _Z8scan_u32PjS_ii(
	.param .u64 .ptr .align 1 _Z8scan_u32PjS_ii_param_0,
	.param .u64 .ptr .align 1 _Z8scan_u32PjS_ii_param_1,
	.param .u32 _Z8scan_u32PjS_ii_param_2,
	.param .u32 _Z8scan_u32PjS_ii_param_3
)
{
	.reg .pred 	%p<16>;
	.reg .b32 	%r<81>;
	.reg .b64 	%rd<9>;
	// demoted variable
	.shared .align 4 .b8 _ZZ8scan_u32PjS_iiE1s[4096];
	ld.param.u64 	%rd3, [_Z8scan_u32PjS_ii_param_0];
	ld.param.u64 	%rd2, [_Z8scan_u32PjS_ii_param_1];
	ld.param.u32 	%r28, [_Z8scan_u32PjS_ii_param_2];
	ld.param.u32 	%r29, [_Z8scan_u32PjS_ii_param_3];
	cvta.to.global.u64 	%rd4, %rd3;
	mov.u32 	%r1, %ctaid.y;
	mov.u32 	%r2, %ctaid.x;
	shl.b32 	%r31, %r2, 10;
	mov.u32 	%r3, %tid.x;
	or.b32  	%r4, %r31, %r3;
	mad.lo.s32 	%r32, %r28, %r1, %r4;
	setp.ge.s32 	%p1, %r4, %r28;
	mul.wide.s32 	%rd5, %r32, 4;
	add.s64 	%rd1, %rd4, %rd5;
	mov.b32 	%r70, 0;
	@%p1 bra 	$L__BB2_2;
	ld.global.u32 	%r70, [%rd1];
$L__BB2_2:
	shl.b32 	%r34, %r3, 2;
	mov.u32 	%r35, _ZZ8scan_u32PjS_iiE1s;
	add.s32 	%r7, %r35, %r34;
	st.shared.u32 	[%r7], %r70;
	bar.sync 	0;
	setp.eq.s32 	%p2, %r3, 0;
	mov.b32 	%r71, 0;
	@%p2 bra 	$L__BB2_4;
	ld.shared.u32 	%r71, [%r7+-4];
$L__BB2_4:
	bar.sync 	0;
	ld.shared.u32 	%r37, [%r7];
	add.s32 	%r38, %r37, %r71;
	st.shared.u32 	[%r7], %r38;
	bar.sync 	0;
	setp.lt.u32 	%p3, %r3, 2;
	mov.b32 	%r72, 0;
	@%p3 bra 	$L__BB2_6;
	ld.shared.u32 	%r72, [%r7+-8];
$L__BB2_6:
	bar.sync 	0;
	ld.shared.u32 	%r40, [%r7];
	add.s32 	%r41, %r40, %r72;
	st.shared.u32 	[%r7], %r41;
	bar.sync 	0;
	setp.lt.u32 	%p4, %r3, 4;
	mov.b32 	%r73, 0;
	@%p4 bra 	$L__BB2_8;
	ld.shared.u32 	%r73, [%r7+-16];
$L__BB2_8:
	bar.sync 	0;
	ld.shared.u32 	%r43, [%r7];
	add.s32 	%r44, %r43, %r73;
	st.shared.u32 	[%r7], %r44;
	bar.sync 	0;
	setp.lt.u32 	%p5, %r3, 8;
	mov.b32 	%r74, 0;
	@%p5 bra 	$L__BB2_10;
	ld.shared.u32 	%r74, [%r7+-32];
$L__BB2_10:
	bar.sync 	0;
	ld.shared.u32 	%r46, [%r7];
	add.s32 	%r47, %r46, %r74;
	st.shared.u32 	[%r7], %r47;
	bar.sync 	0;
	setp.lt.u32 	%p6, %r3, 16;
	mov.b32 	%r75, 0;
	@%p6 bra 	$L__BB2_12;
	ld.shared.u32 	%r75, [%r7+-64];
$L__BB2_12:
	bar.sync 	0;
	ld.shared.u32 	%r49, [%r7];
	add.s32 	%r50, %r49, %r75;
	st.shared.u32 	[%r7], %r50;
	bar.sync 	0;
	setp.lt.u32 	%p7, %r3, 32;
	mov.b32 	%r76, 0;
	@%p7 bra 	$L__BB2_14;
	ld.shared.u32 	%r76, [%r7+-128];
$L__BB2_14:
	bar.sync 	0;
	ld.shared.u32 	%r52, [%r7];
	add.s32 	%r53, %r52, %r76;
	st.shared.u32 	[%r7], %r53;
	bar.sync 	0;
	setp.lt.u32 	%p8, %r3, 64;
	mov.b32 	%r77, 0;
	@%p8 bra 	$L__BB2_16;
	ld.shared.u32 	%r77, [%r7+-256];
$L__BB2_16:
	bar.sync 	0;
	ld.shared.u32 	%r55, [%r7];
	add.s32 	%r56, %r55, %r77;
	st.shared.u32 	[%r7], %r56;
	bar.sync 	0;
	setp.lt.u32 	%p9, %r3, 128;
	mov.b32 	%r78, 0;
	@%p9 bra 	$L__BB2_18;
	ld.shared.u32 	%r78, [%r7+-512];
$L__BB2_18:
	bar.sync 	0;
	ld.shared.u32 	%r58, [%r7];
	add.s32 	%r59, %r58, %r78;
	st.shared.u32 	[%r7], %r59;
	bar.sync 	0;
	setp.lt.u32 	%p10, %r3, 256;
	mov.b32 	%r79, 0;
	@%p10 bra 	$L__BB2_20;
	ld.shared.u32 	%r79, [%r7+-1024];
$L__BB2_20:
	bar.sync 	0;
	ld.shared.u32 	%r61, [%r7];
	add.s32 	%r62, %r61, %r79;
	st.shared.u32 	[%r7], %r62;
	bar.sync 	0;
	setp.lt.u32 	%p11, %r3, 512;
	mov.b32 	%r80, 0;
	@%p11 bra 	$L__BB2_22;
	ld.shared.u32 	%r80, [%r7+-2048];
$L__BB2_22:
	setp.ge.s32 	%p12, %r4, %r28;
	bar.sync 	0;
	ld.shared.u32 	%r63, [%r7];
	add.s32 	%r64, %r63, %r80;
	st.shared.u32 	[%r7], %r64;
	bar.sync 	0;
	@%p12 bra 	$L__BB2_24;
	ld.shared.u32 	%r65, [%r7];
	st.global.u32 	[%rd1], %r65;
$L__BB2_24:
	setp.ne.s32 	%p13, %r3, 1023;
	add.s32 	%r66, %r28, -1;
	setp.ne.s32 	%p14, %r4, %r66;
	and.pred  	%p15, %p13, %p14;
	@%p15 bra 	$L__BB2_26;
	ld.shared.u32 	%r68, [%r7];
	mad.lo.s32 	%r69, %r29, %r1, %r2;
	cvta.to.global.u64 	%rd6, %rd2;
	mul.wide.s32 	%rd7, %r69, 4;
	add.s64 	%rd8, %rd6, %rd7;
	st.global.u32 	[%rd8], %r68;
$L__BB2_26:
	ret;

}
	// .globl	_Z8scanSumsPjii
.visible .entry _Z8scanSumsPjii(
	.param .u64 .ptr .align 1 _Z8scanSumsPjii_param_0,
	.param .u32 _Z8scanSumsPjii_param_1,
	.param .u32 _Z8scanSumsPjii_param_2
)
{
	.reg .pred 	%p<12>;
	.reg .b32 	%r<98>;
	.reg .b64 	%rd<28>;

	ld.param.u64 	%rd8, [_Z8scanSumsPjii_param_0];
	ld.param.u32 	%r27, [_Z8scanSumsPjii_param_1];
	ld.param.u32 	%r28, [_Z8scanSumsPjii_param_2];
	cvta.to.global.u64 	%rd1, %rd8;
	mov.u32 	%r1, %ctaid.x;
	setp.ge.s32 	%p1, %r1, %r28;
	setp.lt.s32 	%p2, %r27, 1;
	or.pred  	%p3, %p1, %p2;
	@%p3 bra 	$L__BB3_13;
	mul.lo.s32 	%r2, %r27, %r1;
	and.b32  	%r3, %r27, 15;
	setp.lt.u32 	%p4, %r27, 16;
	mov.b32 	%r92, 0;
	mov.u32 	%r91, %r92;
	@%p4 bra 	$L__BB3_4;
	and.b32  	%r92, %r27, 2147483632;
	neg.s32 	%r88, %r92;
	mul.wide.u32 	%rd9, %r2, 4;
	add.s64 	%rd10, %rd9, %rd1;
	add.s64 	%rd26, %rd10, 32;
	mov.b32 	%r91, 0;
$L__BB3_3:
	.pragma "nounroll";
	ld.global.u32 	%r31, [%rd26+-32];
	st.global.u32 	[%rd26+-32], %r91;
	add.s32 	%r32, %r31, %r91;
	ld.global.u32 	%r33, [%rd26+-28];
	st.global.u32 	[%rd26+-28], %r32;
	add.s32 	%r34, %r33, %r32;
	ld.global.u32 	%r35, [%rd26+-24];
	st.global.u32 	[%rd26+-24], %r34;
	add.s32 	%r36, %r35, %r34;
	ld.global.u32 	%r37, [%rd26+-20];
	st.global.u32 	[%rd26+-20], %r36;
	add.s32 	%r38, %r37, %r36;
	ld.global.u32 	%r39, [%rd26+-16];
	st.global.u32 	[%rd26+-16], %r38;
	add.s32 	%r40, %r39, %r38;
	ld.global.u32 	%r41, [%rd26+-12];
	st.global.u32 	[%rd26+-12], %r40;
	add.s32 	%r42, %r41, %r40;
	ld.global.u32 	%r43, [%rd26+-8];
	st.global.u32 	[%rd26+-8], %r42;
	add.s32 	%r44, %r43, %r42;
	ld.global.u32 	%r45, [%rd26+-4];
	st.global.u32 	[%rd26+-4], %r44;
	add.s32 	%r46, %r45, %r44;
	ld.global.u32 	%r47, [%rd26];
	st.global.u32 	[%rd26], %r46;
	add.s32 	%r48, %r47, %r46;
	ld.global.u32 	%r49, [%rd26+4];
	st.global.u32 	[%rd26+4], %r48;
	add.s32 	%r50, %r49, %r48;
	ld.global.u32 	%r51, [%rd26+8];
	st.global.u32 	[%rd26+8], %r50;
	add.s32 	%r52, %r51, %r50;
	ld.global.u32 	%r53, [%rd26+12];
	st.global.u32 	[%rd26+12], %r52;
	add.s32 	%r54, %r53, %r52;
	ld.global.u32 	%r55, [%rd26+16];
	st.global.u32 	[%rd26+16], %r54;
	add.s32 	%r56, %r55, %r54;
	ld.global.u32 	%r57, [%rd26+20];
	st.global.u32 	[%rd26+20], %r56;
	add.s32 	%r58, %r57, %r56;
	ld.global.u32 	%r59, [%rd26+24];
	st.global.u32 	[%rd26+24], %r58;
	add.s32 	%r60, %r59, %r58;
	ld.global.u32 	%r61, [%rd26+28];
	st.global.u32 	[%rd26+28], %r60;
	add.s32 	%r91, %r61, %r60;
	add.s32 	%r88, %r88, 16;
	add.s64 	%rd26, %rd26, 64;
	setp.ne.s32 	%p5, %r88, 0;
	@%p5 bra 	$L__BB3_3;
$L__BB3_4:
	setp.eq.s32 	%p6, %r3, 0;
	@%p6 bra 	$L__BB3_13;
	and.b32  	%r12, %r27, 7;
	setp.lt.u32 	%p7, %r3, 8;
	@%p7 bra 	$L__BB3_7;
	add.s32 	%r62, %r92, %r2;
	mul.wide.u32 	%rd11, %r62, 4;
	add.s64 	%rd12, %rd1, %rd11;
	ld.global.u32 	%r63, [%rd12];
	st.global.u32 	[%rd12], %r91;
	add.s32 	%r64, %r63, %r91;
	cvt.u64.u32 	%rd13, %r2;
	cvt.u64.u32 	%rd14, %r92;
	add.s64 	%rd15, %rd14, %rd13;
	shl.b64 	%rd16, %rd15, 2;
	add.s64 	%rd17, %rd1, %rd16;
	ld.global.u32 	%r65, [%rd17+4];
	st.global.u32 	[%rd17+4], %r64;
	add.s32 	%r66, %r65, %r64;
	ld.global.u32 	%r67, [%rd17+8];
	st.global.u32 	[%rd17+8], %r66;
	add.s32 	%r68, %r67, %r66;
	ld.global.u32 	%r69, [%rd17+12];
	st.global.u32 	[%rd17+12], %r68;
	add.s32 	%r70, %r69, %r68;
	ld.global.u32 	%r71, [%rd17+16];
	st.global.u32 	[%rd17+16], %r70;
	add.s32 	%r72, %r71, %r70;
	ld.global.u32 	%r73, [%rd17+20];
	st.global.u32 	[%rd17+20], %r72;
	add.s32 	%r74, %r73, %r72;
	ld.global.u32 	%r75, [%rd17+24];
	st.global.u32 	[%rd17+24], %r74;
	add.s32 	%r76, %r75, %r74;
	ld.global.u32 	%r77, [%rd17+28];
	st.global.u32 	[%rd17+28], %r76;
	add.s32 	%r91, %r77, %r76;
	add.s32 	%r92, %r92, 8;
$L__BB3_7:
	setp.eq.s32 	%p8, %r12, 0;
	@%p8 bra 	$L__BB3_13;
	and.b32  	%r17, %r27, 3;
	setp.lt.u32 	%p9, %r12, 4;
	@%p9 bra 	$L__BB3_10;
	add.s32 	%r78, %r92, %r2;
	mul.wide.u32 	%rd18, %r78, 4;
	add.s64 	%rd19, %rd1, %rd18;
	ld.global.u32 	%r79, [%rd19];
	st.global.u32 	[%rd19], %r91;
	add.s32 	%r80, %r79, %r91;
	cvt.u64.u32 	%rd20, %r2;
	cvt.u64.u32 	%rd21, %r92;
	add.s64 	%rd22, %rd21, %rd20;
	shl.b64 	%rd23, %rd22, 2;
	add.s64 	%rd24, %rd1, %rd23;
	ld.global.u32 	%r81, [%rd24+4];
	st.global.u32 	[%rd24+4], %r80;
	add.s32 	%r82, %r81, %r80;
	ld.global.u32 	%r83, [%rd24+8];
	st.global.u32 	[%rd24+8], %r82;
	add.s32 	%r84, %r83, %r82;
	ld.global.u32 	%r85, [%rd24+12];
	st.global.u32 	[%rd24+12], %r84;
	add.s32 	%r91, %r85, %r84;
	add.s32 	%r92, %r92, 4;
$L__BB3_10:
	setp.eq.s32 	%p10, %r17, 0;
	@%p10 bra 	$L__BB3_13;
	add.s32 	%r86, %r92, %r2;
	mul.wide.u32 	%rd25, %r86, 4;
	add.s64 	%rd27, %rd1, %rd25;
	neg.s32 	%r96, %r17;
$L__BB3_12:
	.pragma "nounroll";
	ld.global.u32 	%r87, [%rd27];
	st.global.u32 	[%rd27], %r91;
	add.s32 	%r91, %r87, %r91;
	add.s64 	%rd27, %rd27, 4;
	add.s32 	%r96, %r96, 1;
	setp.ne.s32 	%p11, %r96, 0;
	@%p11 bra 	$L__BB3_12;
$L__BB3_13:
	ret;

}
	// .globl	_Z6addOffPjPKjii
.visible .entry _Z6addOffPjPKjii(
	.param .u64 .ptr .align 1 _Z6addOffPjPKjii_param_0,
	.param .u64 .ptr .align 1 _Z6addOffPjPKjii_param_1,
	.param .u32 _Z6addOffPjPKjii_param_2,
	.param .u32 _Z6addOffPjPKjii_param_3
)
{
	.reg .pred 	%p<2>;
	.reg .b32 	%r<13>;
	.reg .b64 	%rd<9>;

	ld.param.u64 	%rd2, [_Z6addOffPjPKjii_param_0];
	ld.param.u64 	%rd3, [_Z6addOffPjPKjii_param_1];
	ld.param.u32 	%r3, [_Z6addOffPjPKjii_param_2];
	ld.param.u32 	%r4, [_Z6addOffPjPKjii_param_3];
	cvta.to.global.u64 	%rd4, %rd3;
	mov.u32 	%r1, %ctaid.y;
	mov.u32 	%r5, %ctaid.x;
	mad.lo.s32 	%r6, %r4, %r1, %r5;
	mul.wide.s32 	%rd5, %r6, 4;
	add.s64 	%rd1, %rd4, %rd5;
	shl.b32 	%r7, %r5, 10;
	mov.u32 	%r8, %tid.x;
	or.b32  	%r2, %r7, %r8;
	setp.ge.s32 	%p1, %r2, %r3;
	@%p1 bra 	$L__BB4_2;
	cvta.to.global.u64 	%rd6, %rd2;
	ld.global.u32 	%r9, [%rd1];
	mad.lo.s32 	%r10, %r3, %r1, %r2;
	mul.wide.u32 	%rd7, %r10, 4;
	add.s64 	%rd8, %rd6, %rd7;
	ld.global.u32 	%r11, [%rd8];
	add.s32 	%r12, %r11, %r9;
	st.global.u32 	[%rd8], %r12;
$L__BB4_2:
	ret;

}


// ===== COMPILED SASS (sm_100) =====

	.target	sm_100

	.elftype	@"ET_EXEC"


//--------------------- .note.nv.tkinfo           --------------------------
	.section	.note.nv.tkinfo,"",@"SHT_NOTE"
	.sectionflags	@"SHF_NOTE_NV_TKINFO"
	.tkinfo
        /*0018*/ 	.word	0x00000002
        /*0030*/ 	.string	""
        /*0030*/ 	.string	"ptxas"
        /*0030*/ 	.string	"Cuda compilation tools, release 13.0, V13.0.88"
        /*0030*/ 	.string	"Build cuda_13.0.r13.0/compiler.36424714_0"
        /*0030*/ 	.string	"-arch sm_100 -m 64 "



//--------------------- .note.nv.cuinfo           --------------------------
	.section	.note.nv.cuinfo,"",@"SHT_NOTE"
	.sectionflags	@"SHF_NOTE_NV_CUINFO"
        /*0018*/ 	.short	0x0002
        /*001a*/ 	.short	0x0064
        /*001c*/ 	.short	0x0082
	.zero		2


//--------------------- .nv.info                  --------------------------
	.section	.nv.info,"",@"SHT_CUDA_INFO"
	.align	4


	//----- nvinfo : EIATTR_REGCOUNT
	.align		4
        /*0000*/ 	.byte	0x04, 0x2f
        /*0002*/ 	.short	(.L_1 - .L_0)
	.align		4
.L_0:
        /*0004*/ 	.word	index@(_Z12transpose32uPKjPjii)
        /*0008*/ 	.word	0x0000000c


	//----- nvinfo : EIATTR_FRAME_SIZE
	.align		4
.L_1:
        /*000c*/ 	.byte	0x04, 0x11
        /*000e*/ 	.short	(.L_3 - .L_2)
	.align		4
.L_2:
        /*0010*/ 	.word	index@(_Z12transpose32uPKjPjii)
        /*0014*/ 	.word	0x00000000


	//----- nvinfo : EIATTR_REGCOUNT
	.align		4
.L_3:
        /*0018*/ 	.byte	0x04, 0x2f
        /*001a*/ 	.short	(.L_5 - .L_4)
	.align		4
.L_4:
        /*001c*/ 	.word	index@(_Z7scan_u8PKhPjS1_ii)
        /*0020*/ 	.word	0x00000010


	//----- nvinfo : EIATTR_FRAME_SIZE
	.align		4
.L_5:
        /*0024*/ 	.byte	0x04, 0x11
        /*0026*/ 	.short	(.L_7 - .L_6)
	.align		4
.L_6:
        /*0028*/ 	.word	index@(_Z7scan_u8PKhPjS1_ii)
        /*002c*/ 	.word	0x00000000


	//----- nvinfo : EIATTR_REGCOUNT
	.align		4
.L_7:
        /*0030*/ 	.byte	0x04, 0x2f
        /*0032*/ 	.short	(.L_9 - .L_8)
	.align		4
.L_8:
        /*0034*/ 	.word	index@(_Z8scan_u32PjS_ii)
        /*0038*/ 	.word	0x00000010


	//----- nvinfo : EIATTR_FRAME_SIZE
	.align		4
.L_9:
        /*003c*/ 	.byte	0x04, 0x11
        /*003e*/ 	.short	(.L_11 - .L_10)
	.align		4
.L_10:
        /*0040*/ 	.word	index@(_Z8scan_u32PjS_ii)
        /*0044*/ 	.word	0x00000000


	//----- nvinfo : EIATTR_REGCOUNT
	.align		4
.L_11:
        /*0048*/ 	.byte	0x04, 0x2f
        /*004a*/ 	.short	(.L_13 - .L_12)
	.align		4
.L_12:
        /*004c*/ 	.word	index@(_Z8scanSumsPjii)
        /*0050*/ 	.word	0x00000020


	//----- nvinfo : EIATTR_FRAME_SIZE
	.align		4
.L_13:
        /*0054*/ 	.byte	0x04, 0x11
        /*0056*/ 	.short	(.L_15 - .L_14)
	.align		4
.L_14:
        /*0058*/ 	.word	index@(_Z8scanSumsPjii)
        /*005c*/ 	.word	0x00000000


	//----- nvinfo : EIATTR_REGCOUNT
	.align		4
.L_15:
        /*0060*/ 	.byte	0x04, 0x2f
        /*0062*/ 	.short	(.L_17 - .L_16)
	.align		4
.L_16:
        /*0064*/ 	.word	index@(_Z6addOffPjPKjii)
        /*0068*/ 	.word	0x0000000c


	//----- nvinfo : EIATTR_FRAME_SIZE
	.align		4
.L_17:
        /*006c*/ 	.byte	0x04, 0x11
        /*006e*/ 	.short	(.L_19 - .L_18)
	.align		4
.L_18:
        /*0070*/ 	.word	index@(_Z6addOffPjPKjii)
        /*0074*/ 	.word	0x00000000


	//----- nvinfo : EIATTR_MIN_STACK_SIZE
	.align		4
.L_19:
        /*0078*/ 	.byte	0x04, 0x12
        /*007a*/ 	.short	(.L_21 - .L_20)
	.align		4
.L_20:
        /*007c*/ 	.word	index@(_Z6addOffPjPKjii)
        /*0080*/ 	.word	0x00000000


	//----- nvinfo : EIATTR_MIN_STACK_SIZE
	.align		4
.L_21:
        /*0084*/ 	.byte	0x04, 0x12
        /*0086*/ 	.short	(.L_23 - .L_22)
	.align		4
.L_22:
        /*0088*/ 	.word	index@(_Z8scanSumsPjii)
        /*008c*/ 	.word	0x00000000


	//----- nvinfo : EIATTR_MIN_STACK_SIZE
	.align		4
.L_23:
        /*0090*/ 	.byte	0x04, 0x12
        /*0092*/ 	.short	(.L_25 - .L_24)
	.align		4
.L_24:
        /*0094*/ 	.word	index@(_Z8scan_u32PjS_ii)
        /*0098*/ 	.word	0x00000000


	//----- nvinfo : EIATTR_MIN_STACK_SIZE
	.align		4
.L_25:
        /*009c*/ 	.byte	0x04, 0x12
        /*009e*/ 	.short	(.L_27 - .L_26)
	.align		4
.L_26:
        /*00a0*/ 	.word	index@(_Z7scan_u8PKhPjS1_ii)
        /*00a4*/ 	.word	0x00000000


	//----- nvinfo : EIATTR_MIN_STACK_SIZE
	.align		4
.L_27:
        /*00a8*/ 	.byte	0x04, 0x12
        /*00aa*/ 	.short	(.L_29 - .L_28)
	.align		4
.L_28:
        /*00ac*/ 	.word	index@(_Z12transpose32uPKjPjii)
        /*00b0*/ 	.word	0x00000000
.L_29:


//--------------------- .nv.compat                --------------------------
	.section	.nv.compat,"",@"SHT_CUDA_COMPAT_INFO"
	.align	4
        /*0000*/ 	.byte	0x02, 0x09, 0x00, 0x00, 0x02, 0x02, 0x01, 0x00, 0x02, 0x05, 0x05, 0x00, 0x03, 0x07, 0x01, 0x01
        /*0010*/ 	.byte	0x02, 0x03, 0x00, 0x00, 0x02, 0x06, 0x01, 0x00, 0x04, 0x0b, 0x08, 0x00, 0x09, 0x00, 0x00, 0x00
        /*0020*/ 	.byte	0x00, 0x00, 0x00, 0x00


//--------------------- .nv.info._Z6addOffPjPKjii --------------------------
	.section	.nv.info._Z6addOffPjPKjii,"",@"SHT_CUDA_INFO"
	.sectionflags	@""
	.align	4


	//----- nvinfo : EIATTR_CUDA_API_VERSION
	.align		4
        /*0000*/ 	.byte	0x04, 0x37
        /*0002*/ 	.short	(.L_31 - .L_30)
.L_30:
        /*0004*/ 	.word	0x00000082


	//----- nvinfo : EIATTR_KPARAM_INFO
	.align		4
.L_31:
        /*0008*/ 	.byte	0x04, 0x17
        /*000a*/ 	.short	(.L_33 - .L_32)
.L_32:
        /*000c*/ 	.word	0x00000000
        /*0010*/ 	.short	0x0003
        /*0012*/ 	.short	0x0014
        /*0014*/ 	.byte	0x00, 0xf0, 0x11, 0x00


	//----- nvinfo : EIATTR_KPARAM_INFO
	.align		4
.L_33:
        /*0018*/ 	.byte	0x04, 0x17
        /*001a*/ 	.short	(.L_35 - .L_34)
.L_34:
        /*001c*/ 	.word	0x00000000
        /*0020*/ 	.short	0x0002
        /*0022*/ 	.short	0x0010
        /*0024*/ 	.byte	0x00, 0xf0, 0x11, 0x00


	//----- nvinfo : EIATTR_KPARAM_INFO
	.align		4
.L_35:
        /*0028*/ 	.byte	0x04, 0x17
        /*002a*/ 	.short	(.L_37 - .L_36)
.L_36:
        /*002c*/ 	.word	0x00000000
        /*0030*/ 	.short	0x0001
        /*0032*/ 	.short	0x0008
        /*0034*/ 	.byte	0x00, 0xf5, 0x21, 0x00


	//----- nvinfo : EIATTR_KPARAM_INFO
	.align		4
.L_37:
        /*0038*/ 	.byte	0x04, 0x17
        /*003a*/ 	.short	(.L_39 - .L_38)
.L_38:
        /*003c*/ 	.word	0x00000000
        /*0040*/ 	.short	0x0000
        /*0042*/ 	.short	0x0000
        /*0044*/ 	.byte	0x00, 0xf5, 0x21, 0x00


	//----- nvinfo : EIATTR_SPARSE_MMA_MASK
	.align		4
.L_39:
        /*0048*/ 	.byte	0x03, 0x50
        /*004a*/ 	.short	0x0000


	//----- nvinfo : EIATTR_MAXREG_COUNT
	.align		4
        /*004c*/ 	.byte	0x03, 0x1b
        /*004e*/ 	.short	0x00ff


	//----- nvinfo : EIATTR_MERCURY_ISA_VERSION
	.align		4
        /*0050*/ 	.byte	0x03, 0x5f
        /*0052*/ 	.short	0x0101


	//----- nvinfo : EIATTR_VRC_CTA_INIT_COUNT
	.align		4
        /*0054*/ 	.byte	0x02, 0x4a
	.zero		1
	.zero		1


	//----- nvinfo : EIATTR_EXIT_INSTR_OFFSETS
	.align		4
        /*0058*/ 	.byte	0x04, 0x1c
        /*005a*/ 	.short	(.L_41 - .L_40)


	//   ....[0]....
.L_40:
        /*005c*/ 	.word	0x000000a0


	//   ....[1]....
        /*0060*/ 	.word	0x00000140


	//----- nvinfo : EIATTR_CBANK_PARAM_SIZE
	.align		4
.L_41:
        /*0064*/ 	.byte	0x03, 0x19
        /*0066*/ 	.short	0x0018


	//----- nvinfo : EIATTR_PARAM_CBANK
	.align		4
        /*0068*/ 	.byte	0x04, 0x0a
        /*006a*/ 	.short	(.L_43 - .L_42)
	.align		4
.L_42:
        /*006c*/ 	.word	index@(.nv.constant0._Z6addOffPjPKjii)
        /*0070*/ 	.short	0x0380
        /*0072*/ 	.short	0x0018


	//----- nvinfo : EIATTR_SW_WAR
	.align		4
.L_43:
        /*0074*/ 	.byte	0x04, 0x36
        /*0076*/ 	.short	(.L_45 - .L_44)
.L_44:
        /*0078*/ 	.word	0x00000008
.L_45:


//--------------------- .nv.info._Z8scanSumsPjii  --------------------------
	.section	.nv.info._Z8scanSumsPjii,"",@"SHT_CUDA_INFO"
	.sectionflags	@""
	.align	4


	//----- nvinfo : EIATTR_CUDA_API_VERSION
	.align		4
        /*0000*/ 	.byte	0x04, 0x37
        /*0002*/ 	.short	(.L_47 - .L_46)
.L_46:
        /*0004*/ 	.word	0x00000082


	//----- nvinfo : EIATTR_KPARAM_INFO
	.align		4
.L_47:
        /*0008*/ 	.byte	0x04, 0x17
        /*000a*/ 	.short	(.L_49 - .L_48)
.L_48:
        /*000c*/ 	.word	0x00000000
        /*0010*/ 	.short	0x0002
        /*0012*/ 	.short	0x000c
        /*0014*/ 	.byte	0x00, 0xf0, 0x11, 0x00


	//----- nvinfo : EIATTR_KPARAM_INFO
	.align		4
.L_49:
        /*0018*/ 	.byte	0x04, 0x17
        /*001a*/ 	.short	(.L_51 - .L_50)
.L_50:
        /*001c*/ 	.word	0x00000000
        /*0020*/ 	.short	0x0001
        /*0022*/ 	.short	0x0008
        /*0024*/ 	.byte	0x00, 0xf0, 0x11, 0x00


	//----- nvinfo : EIATTR_KPARAM_INFO
	.align		4
.L_51:
        /*0028*/ 	.byte	0x04, 0x17
        /*002a*/ 	.short	(.L_53 - .L_52)
.L_52:
        /*002c*/ 	.word	0x00000000
        /*0030*/ 	.short	0x0000
        /*0032*/ 	.short	0x0000
        /*0034*/ 	.byte	0x00, 0xf5, 0x21, 0x00


	//----- nvinfo : EIATTR_SPARSE_MMA_MASK
	.align		4
.L_53:
        /*0038*/ 	.byte	0x03, 0x50
        /*003a*/ 	.short	0x0000


	//----- nvinfo : EIATTR_MAXREG_COUNT
	.align		4
        /*003c*/ 	.byte	0x03, 0x1b
        /*003e*/ 	.short	0x00ff


	//----- nvinfo : EIATTR_MERCURY_ISA_VERSION
	.align		4
        /*0040*/ 	.byte	0x03, 0x5f
        /*0042*/ 	.short	0x0101


	//----- nvinfo : EIATTR_VRC_CTA_INIT_COUNT
	.align		4
        /*0044*/ 	.byte	0x02, 0x4a
	.zero		1
	.zero		1


	//----- nvinfo : EIATTR_EXIT_INSTR_OFFSETS
	.align		4
        /*0048*/ 	.byte	0x04, 0x1c
        /*004a*/ 	.short	(.L_55 - .L_54)


	//   ....[0]....
.L_54:
        /*004c*/ 	.word	0x00000050


	//   ....[1]....
        /*0050*/ 	.word	0x000004c0


	//   ....[2]....
        /*0054*/ 	.word	0x00000720


	//   ....[3]....
        /*0058*/ 	.word	0x000008c0


	//   ....[4]....
        /*005c*/ 	.word	0x000009d0


	//----- nvinfo : EIATTR_CBANK_PARAM_SIZE
	.align		4
.L_55:
        /*0060*/ 	.byte	0x03, 0x19
        /*0062*/ 	.short	0x0010


	//----- nvinfo : EIATTR_PARAM_CBANK
	.align		4
        /*0064*/ 	.byte	0x04, 0x0a
        /*0066*/ 	.short	(.L_57 - .L_56)
	.align		4
.L_56:
        /*0068*/ 	.word	index@(.nv.constant0._Z8scanSumsPjii)
        /*006c*/ 	.short	0x0380
        /*006e*/ 	.short	0x0010


	//----- nvinfo : EIATTR_SW_WAR
	.align		4
.L_57:
        /*0070*/ 	.byte	0x04, 0x36
        /*0072*/ 	.short	(.L_59 - .L_58)
.L_58:
        /*0074*/ 	.word	0x00000008
.L_59:


//--------------------- .nv.info._Z8scan_u32PjS_ii --------------------------
	.section	.nv.info._Z8scan_u32PjS_ii,"",@"SHT_CUDA_INFO"
	.sectionflags	@""
	.align	4


	//----- nvinfo : EIATTR_CUDA_API_VERSION
	.align		4
        /*0000*/ 	.byte	0x04, 0x37
        /*0002*/ 	.short	(.L_61 - .L_60)
.L_60:
        /*0004*/ 	.word	0x00000082


	//----- nvinfo : EIATTR_KPARAM_INFO
	.align		4
.L_61:
        /*0008*/ 	.byte	0x04, 0x17
        /*000a*/ 	.short	(.L_63 - .L_62)
.L_62:
        /*000c*/ 	.word	0x00000000
        /*0010*/ 	.short	0x0003
        /*0012*/ 	.short	0x0014
        /*0014*/ 	.byte	0x00, 0xf0, 0x11, 0x00


	//----- nvinfo : EIATTR_KPARAM_INFO
	.align		4
.L_63:
        /*0018*/ 	.byte	0x04, 0x17
        /*001a*/ 	.short	(.L_65 - .L_64)
.L_64:
        /*001c*/ 	.word	0x00000000
        /*0020*/ 	.short	0x0002
        /*0022*/ 	.short	0x0010
        /*0024*/ 	.byte	0x00, 0xf0, 0x11, 0x00


	//----- nvinfo : EIATTR_KPARAM_INFO
	.align		4
.L_65:
        /*0028*/ 	.byte	0x04, 0x17
        /*002a*/ 	.short	(.L_67 - .L_66)
.L_66:
        /*002c*/ 	.word	0x00000000
        /*0030*/ 	.short	0x0001
        /*0032*/ 	.short	0x0008
        /*0034*/ 	.byte	0x00, 0xf5, 0x21, 0x00


	//----- nvinfo : EIATTR_KPARAM_INFO
	.align		4
.L_67:
        /*0038*/ 	.byte	0x04, 0x17
        /*003a*/ 	.short	(.L_69 - .L_68)
.L_68:
        /*003c*/ 	.word	0x00000000
        /*0040*/ 	.short	0x0000
        /*0042*/ 	.short	0x0000
        /*0044*/ 	.byte	0x00, 0xf5, 0x21, 0x00


	//----- nvinfo : EIATTR_SPARSE_MMA_MASK
	.align		4
.L_69:
        /*0048*/ 	.byte	0x03, 0x50
        /*004a*/ 	.short	0x0000


	//----- nvinfo : EIATTR_MAXREG_COUNT
	.align		4
        /*004c*/ 	.byte	0x03, 0x1b
        /*004e*/ 	.short	0x00ff


	//----- nvinfo : EIATTR_NUM_BARRIERS
	.align		4
        /*0050*/ 	.byte	0x02, 0x4c
        /*0052*/ 	.byte	0x01
	.zero		1


	//----- nvinfo : EIATTR_MERCURY_ISA_VERSION
	.align		4
        /*0054*/ 	.byte	0x03, 0x5f
        /*0056*/ 	.short	0x0101


	//----- nvinfo : EIATTR_VRC_CTA_INIT_COUNT
	.align		4
        /*0058*/ 	.byte	0x02, 0x4a
	.zero		1
	.zero		1


	//----- nvinfo : EIATTR_EXIT_INSTR_OFFSETS
	.align		4
        /*005c*/ 	.byte	0x04, 0x1c
        /*005e*/ 	.short	(.L_71 - .L_70)


	//   ....[0]....
.L_70:
        /*0060*/ 	.word	0x00000680


	//   ....[1]....
        /*0064*/ 	.word	0x000006f0


	//----- nvinfo : EIATTR_CBANK_PARAM_SIZE
	.align		4
.L_71:
        /*0068*/ 	.byte	0x03, 0x19
        /*006a*/ 	.short	0x0018


	//----- nvinfo : EIATTR_PARAM_CBANK
	.align		4
        /*006c*/ 	.byte	0x04, 0x0a
        /*006e*/ 	.short	(.L_73 - .L_72)
	.align		4
.L_72:
        /*0070*/ 	.word	index@(.nv.constant0._Z8scan_u32PjS_ii)
        /*0074*/ 	.short	0x0380
        /*0076*/ 	.short	0x0018


	//----- nvinfo : EIATTR_SW_WAR
	.align		4
.L_73:
        /*0078*/ 	.byte	0x04, 0x36
        /*007a*/ 	.short	(.L_75 - .L_74)
.L_74:
        /*007c*/ 	.word	0x00000008
.L_75:


//--------------------- .nv.info._Z7scan_u8PKhPjS1_ii --------------------------
	.section	.nv.info._Z7scan_u8PKhPjS1_ii,"",@"SHT_CUDA_INFO"
	.sectionflags	@""
	.align	4


	//----- nvinfo : EIATTR_CUDA_API_VERSION
	.align		4
        /*0000*/ 	.byte	0x04, 0x37
        /*0002*/ 	.short	(.L_77 - .L_76)
.L_76:
        /*0004*/ 	.word	0x00000082


	//----- nvinfo : EIATTR_KPARAM_INFO
	.align		4
.L_77:
        /*0008*/ 	.byte	0x04, 0x17
        /*000a*/ 	.short	(.L_79 - .L_78)
.L_78:
        /*000c*/ 	.word	0x00000000
        /*0010*/ 	.short	0x0004
        /*0012*/ 	.short	0x001c
        /*0014*/ 	.byte	0x00, 0xf0, 0x11, 0x00


	//----- nvinfo : EIATTR_KPARAM_INFO
	.align		4
.L_79:
        /*0018*/ 	.byte	0x04, 0x17
        /*001a*/ 	.short	(.L_81 - .L_80)
.L_80:
        /*001c*/ 	.word	0x00000000
        /*0020*/ 	.short	0x0003
        /*0022*/ 	.short	0x0018
        /*0024*/ 	.byte	0x00, 0xf0, 0x11, 0x00


	//----- nvinfo : EIATTR_KPARAM_INFO
	.align		4
.L_81:
        /*0028*/ 	.byte	0x04, 0x17
        /*002a*/ 	.short	(.L_83 - .L_82)
.L_82:
        /*002c*/ 	.word	0x00000000
        /*0030*/ 	.short	0x0002
        /*0032*/ 	.short	0x0010
        /*0034*/ 	.byte	0x00, 0xf5, 0x21, 0x00


	//----- nvinfo : EIATTR_KPARAM_INFO
	.align		4
.L_83:
        /*0038*/ 	.byte	0x04, 0x17
        /*003a*/ 	.short	(.L_85 - .L_84)
.L_84:
        /*003c*/ 	.word	0x00000000
        /*0040*/ 	.short	0x0001
        /*0042*/ 	.short	0x0008
        /*0044*/ 	.byte	0x00, 0xf5, 0x21, 0x00


	//----- nvinfo : EIATTR_KPARAM_INFO
	.align		4
.L_85:
        /*0048*/ 	.byte	0x04, 0x17
        /*004a*/ 	.short	(.L_87 - .L_86)
.L_86:
        /*004c*/ 	.word	0x00000000
        /*0050*/ 	.short	0x0000
        /*0052*/ 	.short	0x0000
        /*0054*/ 	.byte	0x00, 0xf5, 0x21, 0x00


	//----- nvinfo : EIATTR_SPARSE_MMA_MASK
	.align		4
.L_87:
        /*0058*/ 	.byte	0x03, 0x50
        /*005a*/ 	.short	0x0000


	//----- nvinfo : EIATTR_MAXREG_COUNT
	.align		4
        /*005c*/ 	.byte	0x03, 0x1b
        /*005e*/ 	.short	0x00ff


	//----- nvinfo : EIATTR_NUM_BARRIERS
	.align		4
        /*0060*/ 	.byte	0x02, 0x4c
        /*0062*/ 	.byte	0x01
	.zero		1


	//----- nvinfo : EIATTR_MERCURY_ISA_VERSION
	.align		4
        /*0064*/ 	.byte	0x03, 0x5f
        /*0066*/ 	.short	0x0101


	//----- nvinfo : EIATTR_VRC_CTA_INIT_COUNT
	.align		4
        /*0068*/ 	.byte	0x02, 0x4a
	.zero		1
	.zero		1


	//----- nvinfo : EIATTR_EXIT_INSTR_OFFSETS
	.align		4
        /*006c*/ 	.byte	0x04, 0x1c
        /*006e*/ 	.short	(.L_89 - .L_88)


	//   ....[0]....
.L_88:
        /*0070*/ 	.word	0x000006c0


	//   ....[1]....
        /*0074*/ 	.word	0x00000730


	//----- nvinfo : EIATTR_CBANK_PARAM_SIZE
	.align		4
.L_89:
        /*0078*/ 	.byte	0x03, 0x19
        /*007a*/ 	.short	0x0020


	//----- nvinfo : EIATTR_PARAM_CBANK
	.align		4
        /*007c*/ 	.byte	0x04, 0x0a
        /*007e*/ 	.short	(.L_91 - .L_90)
	.align		4
.L_90:
        /*0080*/ 	.word	index@(.nv.constant0._Z7scan_u8PKhPjS1_ii)
        /*0084*/ 	.short	0x0380
        /*0086*/ 	.short	0x0020


	//----- nvinfo : EIATTR_SW_WAR
	.align		4
.L_91:
        /*0088*/ 	.byte	0x04, 0x36
        /*008a*/ 	.short	(.L_93 - .L_92)
.L_92:
        /*008c*/ 	.word	0x00000008
.L_93:


//--------------------- .nv.info._Z12transpose32uPKjPjii --------------------------
	.section	.nv.info._Z12transpose32uPKjPjii,"",@"SHT_CUDA_INFO"
	.sectionflags	@""
	.align	4


	//----- nvinfo : EIATTR_CUDA_API_VERSION
	.align		4
        /*0000*/ 	.byte	0x04, 0x37
        /*0002*/ 	.short	(.L_95 - .L_94)
.L_94:
        /*0004*/ 	.word	0x00000082


	//----- nvinfo : EIATTR_KPARAM_INFO
	.align		4
.L_95:
        /*0008*/ 	.byte	0x04, 0x17
        /*000a*/ 	.short	(.L_97 - .L_96)
.L_96:
        /*000c*/ 	.word	0x00000000
        /*0010*/ 	.short	0x0003
        /*0012*/ 	.short	0x0014
        /*0014*/ 	.byte	0x00, 0xf0, 0x11, 0x00


	//----- nvinfo : EIATTR_KPARAM_INFO
	.align		4
.L_97:
        /*0018*/ 	.byte	0x04, 0x17
        /*001a*/ 	.short	(.L_99 - .L_98)
.L_98:
        /*001c*/ 	.word	0x00000000
        /*0020*/ 	.short	0x0002
        /*0022*/ 	.short	0x0010
        /*0024*/ 	.byte	0x00, 0xf0, 0x11, 0x00


	//----- nvinfo : EIATTR_KPARAM_INFO
	.align		4
.L_99:
        /*0028*/ 	.byte	0x04, 0x17
        /*002a*/ 	.short	(.L_101 - .L_100)
.L_100:
        /*002c*/ 	.word	0x00000000
        /*0030*/ 	.short	0x0001
        /*0032*/ 	.short	0x0008
        /*0034*/ 	.byte	0x00, 0xf5, 0x21, 0x00


	//----- nvinfo : EIATTR_KPARAM_INFO
	.align		4
.L_101:
        /*0038*/ 	.byte	0x04, 0x17
        /*003a*/ 	.short	(.L_103 - .L_102)
.L_102:
        /*003c*/ 	.word	0x00000000
        /*0040*/ 	.short	0x0000
        /*0042*/ 	.short	0x0000
        /*0044*/ 	.byte	0x00, 0xf5, 0x21, 0x00


	//----- nvinfo : EIATTR_SPARSE_MMA_MASK
	.align		4
.L_103:
        /*0048*/ 	.byte	0x03, 0x50
        /*004a*/ 	.short	0x0000


	//----- nvinfo : EIATTR_MAXREG_COUNT
	.align		4
        /*004c*/ 	.byte	0x03, 0x1b
        /*004e*/ 	.short	0x00ff


	//----- nvinfo : EIATTR_NUM_BARRIERS
	.align		4
        /*0050*/ 	.byte	0x02, 0x4c
        /*0052*/ 	.byte	0x01
	.zero		1


	//----- nvinfo : EIATTR_MERCURY_ISA_VERSION
	.align		4
        /*0054*/ 	.byte	0x03, 0x5f
        /*0056*/ 	.short	0x0101


	//----- nvinfo : EIATTR_VRC_CTA_INIT_COUNT
	.align		4
        /*0058*/ 	.byte	0x02, 0x4a
	.zero		1
	.zero		1


	//----- nvinfo : EIATTR_EXIT_INSTR_OFFSETS
	.align		4
        /*005c*/ 	.byte	0x04, 0x1c
        /*005e*/ 	.short	(.L_105 - .L_104)


	//   ....[0]....
.L_104:
        /*0060*/ 	.word	0x000001a0


	//   ....[1]....
        /*0064*/ 	.word	0x00000250


	//----- nvinfo : EIATTR_CBANK_PARAM_SIZE
	.align		4
.L_105:
        /*0068*/ 	.byte	0x03, 0x19
        /*006a*/ 	.short	0x0018


	//----- nvinfo : EIATTR_PARAM_CBANK
	.align		4
        /*006c*/ 	.byte	0x04, 0x0a
        /*006e*/ 	.short	(.L_107 - .L_106)
	.align		4
.L_106:
        /*0070*/ 	.word	index@(.nv.constant0._Z12transpose32uPKjPjii)
        /*0074*/ 	.short	0x0380
        /*0076*/ 	.short	0x0018


	//----- nvinfo : EIATTR_SW_WAR
	.align		4
.L_107:
        /*0078*/ 	.byte	0x04, 0x36
        /*007a*/ 	.short	(.L_109 - .L_108)
.L_108:
        /*007c*/ 	.word	0x00000008
.L_109:


//--------------------- .nv.callgraph             --------------------------
	.section	.nv.callgraph,"",@"SHT_CUDA_CALLGRAPH"
	.align	4
	.sectionentsize	8
	.align		4
        /*0000*/ 	.word	0x00000000
	.align		4
        /*0004*/ 	.word	0xffffffff
	.align		4
        /*0008*/ 	.word	0x00000000
	.align		4
        /*000c*/ 	.word	0xfffffffe
	.align		4
        /*0010*/ 	.word	0x00000000
	.align		4
        /*0014*/ 	.word	0xfffffffd
	.align		4
        /*0018*/ 	.word	0x00000000
	.align		4
        /*001c*/ 	.word	0xfffffffc


//--------------------- .text._Z6addOffPjPKjii    --------------------------
	.section	.text._Z6addOffPjPKjii,"ax",@progbits
	.align	128
        .global         _Z6addOffPjPKjii
        .type           _Z6addOffPjPKjii,@function
        .size           _Z6addOffPjPKjii,(.L_x_10 - _Z6addOffPjPKjii)
        .other          _Z6addOffPjPKjii,@"STO_CUDA_ENTRY STV_DEFAULT"
_Z6addOffPjPKjii:
.text._Z6addOffPjPKjii:
[----:B------:R-:W-:Y:S01]  /*0000*/  LDC R1, c[0x0][0x37c] ;  /* 0x0000df00ff017b82 */ /* 0x000fe20000000800 */
[----:B------:R-:W0:Y:S07]  /*0010*/  S2R R4, SR_CTAID.X ;  /* 0x0000000000047919 */ /* 0x000e2e0000002500 */
[----:B------:R-:W1:Y:S01]  /*0020*/  LDC.64 R6, c[0x0][0x390] ;  /* 0x0000e400ff067b82 */ /* 0x000e620000000a00 */
[----:B------:R-:W2:Y:S07]  /*0030*/  S2R R9, SR_TID.X ;  /* 0x0000000000097919 */ /* 0x000eae0000002100 */
[----:B------:R-:W1:Y:S08]  /*0040*/  S2UR UR6, SR_CTAID.Y ;  /* 0x00000000000679c3 */ /* 0x000e700000002600 */
[----:B------:R-:W3:Y:S01]  /*0050*/  LDC.64 R2, c[0x0][0x388] ;  /* 0x0000e200ff027b82 */ /* 0x000ee20000000a00 */
[----:B0-----:R-:W-:Y:S01]  /*0060*/  SHF.L.U32 R0, R4, 0xa, RZ ;  /* 0x0000000a04007819 */ /* 0x001fe200000006ff */
[----:B-1----:R-:W-:-:S03]  /*0070*/  IMAD R7, R7, UR6, R4 ;  /* 0x0000000607077c24 */ /* 0x002fc6000f8e0204 */
[----:B--2---:R-:W-:-:S04]  /*0080*/  LOP3.LUT R9, R0, R9, RZ, 0xfc, !PT ;  /* 0x0000000900097212 */ /* 0x004fc800078efcff */
[----:B------:R-:W-:-:S13]  /*0090*/  ISETP.GE.AND P0, PT, R9, R6, PT ;  /* 0x000000060900720c */ /* 0x000fda0003f06270 */
[----:B---3--:R-:W-:Y:S05]  /*00a0*/  @P0 EXIT ;  /* 0x000000000000094d */ /* 0x008fea0003800000 */
[----:B------:R-:W0:Y:S01]  /*00b0*/  LDC.64 R4, c[0x0][0x380] ;  /* 0x0000e000ff047b82 */ /* 0x000e220000000a00 */
[----:B------:R-:W1:Y:S01]  /*00c0*/  LDCU.64 UR4, c[0x0][0x358] ;  /* 0x00006b00ff0477ac */ /* 0x000e620008000a00 */
[----:B------:R-:W-:Y:S02]  /*00d0*/  IMAD R9, R6, UR6, R9 ;  /* 0x0000000606097c24 */ /* 0x000fe4000f8e0209 */
[----:B------:R-:W-:-:S06]  /*00e0*/  IMAD.WIDE R2, R7, 0x4, R2 ;  /* 0x0000000407027825 */ /* 0x000fcc00078e0202 */
[----:B-1----:R-:W2:Y:S01]  /*00f0*/  LDG.E R2, desc[UR4][R2.64] ;  /* 0x0000000402027981 */ /* 0x002ea2000c1e1900 */
[----:B0-----:R-:W-:-:S05]  /*0100*/  IMAD.WIDE.U32 R4, R9, 0x4, R4 ;  /* 0x0000000409047825 */ /* 0x001fca00078e0004 */
[----:B------:R-:W2:Y:S02]  /*0110*/  LDG.E R7, desc[UR4][R4.64] ;  /* 0x0000000404077981 */ /* 0x000ea4000c1e1900 */
[----:B--2---:R-:W-:-:S05]  /*0120*/  IADD3 R7, PT, PT, R2, R7, RZ ;  /* 0x0000000702077210 */ /* 0x004fca0007ffe0ff */
[----:B------:R-:W-:Y:S01]  /*0130*/  STG.E desc[UR4][R4.64], R7 ;  /* 0x0000000704007986 */ /* 0x000fe2000c101904 */
[----:B------:R-:W-:Y:S05]  /*0140*/  EXIT ;  /* 0x000000000000794d */ /* 0x000fea0003800000 */
.L_x_0:
[----:B------:R-:W-:-:S00]  /*0150*/  BRA `(.L_x_0) ;  /* 0xfffffffc00fc7947 */ /* 0x000fc0000383ffff */
[----:B------:R-:W-:-:S00]  /*0160*/  NOP ;  /* 0x0000000000007918 */ /* 0x000fc00000000000 */
        /* <DEDUP_REMOVED lines=9> */
.L_x_10:


//--------------------- .text._Z8scanSumsPjii     --------------------------
	.section	.text._Z8scanSumsPjii,"ax",@progbits
	.align	128
        .global         _Z8scanSumsPjii
        .type           _Z8scanSumsPjii,@function
        .size           _Z8scanSumsPjii,(.L_x_11 - _Z8scanSumsPjii)
        .other          _Z8scanSumsPjii,@"STO_CUDA_ENTRY STV_DEFAULT"
_Z8scanSumsPjii:
.text._Z8scanSumsPjii:
[----:B------:R-:W-:Y:S08]  /*0000*/  LDC R1, c[0x0][0x37c] ;  /* 0x0000df00ff017b82 */ /* 0x000ff00000000800 */
[----:B------:R-:W0:Y:S08]  /*0010*/  LDC.64 R2, c[0x0][0x388] ;  /* 0x0000e200ff027b82 */ /* 0x000e300000000a00 */
[----:B------:R-:W1:Y:S01]  /*0020*/  S2UR UR4, SR_CTAID.X ;  /* 0x00000000000479c3 */ /* 0x000e620000002500 */
[----:B0-----:R-:W-:-:S04]  /*0030*/  ISETP.GE.AND P0, PT, R2, 0x1, PT ;  /* 0x000000010200780c */ /* 0x001fc80003f06270 */
[----:B-1----:R-:W-:-:S13]  /*0040*/  ISETP.LE.OR P0, PT, R3, UR4, !P0 ;  /* 0x0000000403007c0c */ /* 0x002fda000c703670 */
[----:B------:R-:W-:Y:S05]  /*0050*/  @P0 EXIT ;  /* 0x000000000000094d */ /* 0x000fea0003800000 */
[C---:B------:R-:W-:Y:S01]  /*0060*/  ISETP.GE.U32.AND P1, PT, R2.reuse, 0x10, PT ;  /* 0x000000100200780c */ /* 0x040fe20003f26070 */
[----:B------:R-:W0:Y:S01]  /*0070*/  LDCU.64 UR6, c[0x0][0x358] ;  /* 0x00006b00ff0677ac */ /* 0x000e220008000a00 */
[C---:B------:R-:W-:Y:S01]  /*0080*/  LOP3.LUT R20, R2.reuse, 0xf, RZ, 0xc0, !PT ;  /* 0x0000000f02147812 */ /* 0x040fe200078ec0ff */
[----:B------:R-:W-:Y:S02]  /*0090*/  IMAD R7, R2, UR4, RZ ;  /* 0x0000000402077c24 */ /* 0x000fe4000f8e02ff */
[----:B------:R-:W-:Y:S01]  /*00a0*/  IMAD.MOV.U32 R0, RZ, RZ, RZ ;  /* 0x000000ffff007224 */ /* 0x000fe200078e00ff */
[----:B------:R-:W-:Y:S01]  /*00b0*/  ISETP.NE.AND P0, PT, R20, RZ, PT ;  /* 0x000000ff1400720c */ /* 0x000fe20003f05270 */
[----:B------:R-:W-:-:S06]  /*00c0*/  IMAD.MOV.U32 R3, RZ, RZ, RZ ;  /* 0x000000ffff037224 */ /* 0x000fcc00078e00ff */
[----:B------:R-:W-:Y:S06]  /*00d0*/  @!P1 BRA `(.L_x_1) ;  /* 0x0000000000f89947 */ /* 0x000fec0003800000 */
[----:B------:R-:W1:Y:S01]  /*00e0*/  LDC.64 R4, c[0x0][0x380] ;  /* 0x0000e000ff047b82 */ /* 0x000e620000000a00 */
[----:B------:R-:W-:Y:S01]  /*00f0*/  LOP3.LUT R0, R2, 0x7ffffff0, RZ, 0xc0, !PT ;  /* 0x7ffffff002007812 */ /* 0x000fe200078ec0ff */
[----:B------:R-:W-:-:S04]  /*0100*/  HFMA2 R3, -RZ, RZ, 0, 0 ;  /* 0x00000000ff037431 */ /* 0x000fc800000001ff */
[----:B------:R-:W-:Y:S02]  /*0110*/  IMAD.MOV R6, RZ, RZ, -R0 ;  /* 0x000000ffff067224 */ /* 0x000fe400078e0a00 */
[----:B-1----:R-:W-:-:S03]  /*0120*/  IMAD.WIDE.U32 R4, R7, 0x4, R4 ;  /* 0x0000000407047825 */ /* 0x002fc600078e0004 */
[----:B------:R-:W-:-:S05]  /*0130*/  IADD3 R16, P1, PT, R4, 0x20, RZ ;  /* 0x0000002004107810 */ /* 0x000fca0007f3e0ff */
[----:B------:R-:W-:-:S08]  /*0140*/  IMAD.X R17, RZ, RZ, R5, P1 ;  /* 0x000000ffff117224 */ /* 0x000fd000008e0605 */
.L_x_2:
[----:B-1----:R-:W-:Y:S01]  /*0150*/  MOV R4, R16 ;  /* 0x0000001000047202 */ /* 0x002fe20000000f00 */
[----:B------:R-:W-:-:S05]  /*0160*/  IMAD.MOV.U32 R5, RZ, RZ, R17 ;  /* 0x000000ffff057224 */ /* 0x000fca00078e0011 */
[----:B0-----:R-:W2:Y:S04]  /*0170*/  LDG.E R22, desc[UR6][R4.64+-0x20] ;  /* 0xffffe00604167981 */ /* 0x001ea8000c1e1900 */
[----:B------:R-:W3:Y:S04]  /*0180*/  LDG.E R24, desc[UR6][R4.64+-0x1c] ;  /* 0xffffe40604187981 */ /* 0x000ee8000c1e1900 */
[----:B------:R-:W4:Y:S04]  /*0190*/  LDG.E R26, desc[UR6][R4.64+-0x18] ;  /* 0xffffe806041a7981 */ /* 0x000f28000c1e1900 */
[----:B------:R-:W5:Y:S04]  /*01a0*/  LDG.E R28, desc[UR6][R4.64+-0x14] ;  /* 0xffffec06041c7981 */ /* 0x000f68000c1e1900 */
        /* <DEDUP_REMOVED lines=11> */
[----:B------:R-:W5:Y:S01]  /*0260*/  LDG.E R15, desc[UR6][R4.64+0x1c] ;  /* 0x00001c06040f7981 */ /* 0x000f62000c1e1900 */
[----:B------:R-:W-:-:S03]  /*0270*/  VIADD R6, R6, 0x10 ;  /* 0x0000001006067836 */ /* 0x000fc60000000000 */
[----:B------:R-:W-:Y:S02]  /*0280*/  STG.E desc[UR6][R4.64+-0x20], R3 ;  /* 0xffffe00304007986 */ /* 0x000fe4000c101906 */
[----:B------:R-:W-:Y:S01]  /*0290*/  ISETP.NE.AND P1, PT, R6, RZ, PT ;  /* 0x000000ff0600720c */ /* 0x000fe20003f25270 */
[----:B--2---:R-:W-:-:S05]  /*02a0*/  IMAD.IADD R17, R22, 0x1, R3 ;  /* 0x0000000116117824 */ /* 0x004fca00078e0203 */
[----:B---3--:R-:W-:Y:S01]  /*02b0*/  IADD3 R19, PT, PT, R17, R24, RZ ;  /* 0x0000001811137210 */ /* 0x008fe20007ffe0ff */
[----:B------:R-:W-:Y:S04]  /*02c0*/  STG.E desc[UR6][R4.64+-0x1c], R17 ;  /* 0xffffe41104007986 */ /* 0x000fe8000c101906 */
[----:B----4-:R-:W-:Y:S01]  /*02d0*/  IMAD.IADD R21, R19, 0x1, R26 ;  /* 0x0000000113157824 */ /* 0x010fe200078e021a */
[----:B------:R-:W-:Y:S03]  /*02e0*/  STG.E desc[UR6][R4.64+-0x18], R19 ;  /* 0xffffe81304007986 */ /* 0x000fe6000c101906 */
[----:B-----5:R-:W-:Y:S01]  /*02f0*/  IMAD.IADD R23, R21, 0x1, R28 ;  /* 0x0000000115177824 */ /* 0x020fe200078e021c */
[----:B------:R-:W-:Y:S04]  /*0300*/  STG.E desc[UR6][R4.64+-0x14], R21 ;  /* 0xffffec1504007986 */ /* 0x000fe8000c101906 */
[----:B------:R-:W-:Y:S01]  /*0310*/  IADD3 R25, PT, PT, R23, R25, RZ ;  /* 0x0000001917197210 */ /* 0x000fe20007ffe0ff */
[----:B------:R-:W-:Y:S04]  /*0320*/  STG.E desc[UR6][R4.64+-0x10], R23 ;  /* 0xfffff01704007986 */ /* 0x000fe8000c101906 */
[----:B------:R-:W-:Y:S01]  /*0330*/  IMAD.IADD R27, R25, 0x1, R27 ;  /* 0x00000001191b7824 */ /* 0x000fe200078e021b */
[----:B------:R-:W-:Y:S03]  /*0340*/  STG.E desc[UR6][R4.64+-0xc], R25 ;  /* 0xfffff41904007986 */ /* 0x000fe6000c101906 */
[----:B------:R-:W-:Y:S01]  /*0350*/  IMAD.IADD R29, R27, 0x1, R18 ;  /* 0x000000011b1d7824 */ /* 0x000fe200078e0212 */
[----:B------:R-:W-:Y:S04]  /*0360*/  STG.E desc[UR6][R4.64+-0x8], R27 ;  /* 0xfffff81b04007986 */ /* 0x000fe8000c101906 */
[----:B------:R-:W-:Y:S01]  /*0370*/  IADD3 R16, PT, PT, R29, R16, RZ ;  /* 0x000000101d107210 */ /* 0x000fe20007ffe0ff */
[----:B------:R-:W-:Y:S04]  /*0380*/  STG.E desc[UR6][R4.64+-0x4], R29 ;  /* 0xfffffc1d04007986 */ /* 0x000fe8000c101906 */
[----:B------:R-:W-:Y:S01]  /*0390*/  IMAD.IADD R8, R16, 0x1, R8 ;  /* 0x0000000110087824 */ /* 0x000fe200078e0208 */
[----:B------:R0:W-:Y:S03]  /*03a0*/  STG.E desc[UR6][R4.64], R16 ;  /* 0x0000001004007986 */ /* 0x0001e6000c101906 */
[----:B------:R-:W-:Y:S01]  /*03b0*/  IMAD.IADD R9, R8, 0x1, R9 ;  /* 0x0000000108097824 */ /* 0x000fe200078e0209 */
[----:B------:R1:W-:Y:S04]  /*03c0*/  STG.E desc[UR6][R4.64+0x4], R8 ;  /* 0x0000040804007986 */ /* 0x0003e8000c101906 */
[----:B------:R-:W-:Y:S01]  /*03d0*/  IADD3 R10, PT, PT, R9, R10, RZ ;  /* 0x0000000a090a7210 */ /* 0x000fe20007ffe0ff */
[----:B------:R1:W-:Y:S01]  /*03e0*/  STG.E desc[UR6][R4.64+0x8], R9 ;  /* 0x0000080904007986 */ /* 0x0003e2000c101906 */
[----:B0-----:R-:W-:-:S03]  /*03f0*/  IADD3 R16, P2, PT, R4, 0x40, RZ ;  /* 0x0000004004107810 */ /* 0x001fc60007f5e0ff */
[----:B------:R-:W-:Y:S01]  /*0400*/  IMAD.IADD R11, R10, 0x1, R11 ;  /* 0x000000010a0b7824 */ /* 0x000fe200078e020b */
[----:B------:R1:W-:Y:S01]  /*0410*/  STG.E desc[UR6][R4.64+0xc], R10 ;  /* 0x00000c0a04007986 */ /* 0x0003e2000c101906 */
[----:B------:R-:W-:Y:S02]  /*0420*/  IADD3.X R17, PT, PT, RZ, R5, RZ, P2, !PT ;  /* 0x00000005ff117210 */ /* 0x000fe400017fe4ff */
[----:B------:R-:W-:Y:S01]  /*0430*/  IMAD.IADD R12, R11, 0x1, R12 ;  /* 0x000000010b0c7824 */ /* 0x000fe200078e020c */
[----:B------:R1:W-:Y:S04]  /*0440*/  STG.E desc[UR6][R4.64+0x10], R11 ;  /* 0x0000100b04007986 */ /* 0x0003e8000c101906 */
[----:B------:R-:W-:Y:S01]  /*0450*/  IADD3 R13, PT, PT, R12, R13, RZ ;  /* 0x0000000d0c0d7210 */ /* 0x000fe20007ffe0ff */
[----:B------:R1:W-:Y:S04]  /*0460*/  STG.E desc[UR6][R4.64+0x14], R12 ;  /* 0x0000140c04007986 */ /* 0x0003e8000c101906 */
[----:B------:R-:W-:Y:S01]  /*0470*/  IMAD.IADD R14, R13, 0x1, R14 ;  /* 0x000000010d0e7824 */ /* 0x000fe200078e020e */
[----:B------:R1:W-:Y:S03]  /*0480*/  STG.E desc[UR6][R4.64+0x18], R13 ;  /* 0x0000180d04007986 */ /* 0x0003e6000c101906 */
[----:B------:R-:W-:Y:S01]  /*0490*/  IMAD.IADD R3, R14, 0x1, R15 ;  /* 0x000000010e037824 */ /* 0x000fe200078e020f */
[----:B------:R1:W-:Y:S01]  /*04a0*/  STG.E desc[UR6][R4.64+0x1c], R14 ;  /* 0x00001c0e04007986 */ /* 0x0003e2000c101906 */
[----:B------:R-:W-:Y:S05]  /*04b0*/  @P1 BRA `(.L_x_2) ;  /* 0xfffffffc00241947 */ /* 0x000fea000383ffff */
.L_x_1:
[----:B0-----:R-:W-:Y:S05]  /*04c0*/  @!P0 EXIT ;  /* 0x000000000000894d */ /* 0x001fea0003800000 */
[----:B------:R-:W-:Y:S02]  /*04d0*/  ISETP.GE.U32.AND P1, PT, R20, 0x8, PT ;  /* 0x000000081400780c */ /* 0x000fe40003f26070 */
[----:B------:R-:W-:-:S04]  /*04e0*/  LOP3.LUT R23, R2, 0x7, RZ, 0xc0, !PT ;  /* 0x0000000702177812 */ /* 0x000fc800078ec0ff */
[----:B------:R-:W-:-:S07]  /*04f0*/  ISETP.NE.AND P0, PT, R23, RZ, PT ;  /* 0x000000ff1700720c */ /* 0x000fce0003f05270 */
[----:B------:R-:W-:Y:S06]  /*0500*/  @!P1 BRA `(.L_x_3) ;  /* 0x0000000000849947 */ /* 0x000fec0003800000 */
[----:B-1----:R-:W0:Y:S01]  /*0510*/  LDC.64 R12, c[0x0][0x380] ;  /* 0x0000e000ff0c7b82 */ /* 0x002e220000000a00 */
[C---:B------:R-:W-:Y:S01]  /*0520*/  IADD3 R6, P1, PT, R7.reuse, R0, RZ ;  /* 0x0000000007067210 */ /* 0x040fe20007f3e0ff */
[----:B------:R-:W-:-:S03]  /*0530*/  IMAD.IADD R5, R7, 0x1, R0 ;  /* 0x0000000107057824 */ /* 0x000fc600078e0200 */
[----:B------:R-:W-:-:S03]  /*0540*/  IADD3.X R10, PT, PT, RZ, RZ, RZ, P1, !PT ;  /* 0x000000ffff0a7210 */ /* 0x000fc60000ffe4ff */
[----:B------:R-:W1:Y:S01]  /*0550*/  LDC.64 R8, c[0x0][0x380] ;  /* 0x0000e000ff087b82 */ /* 0x000e620000000a00 */
[----:B0-----:R-:W-:Y:S01]  /*0560*/  LEA R4, P1, R6, R12, 0x2 ;  /* 0x0000000c06047211 */ /* 0x001fe200078210ff */
[----:B-1----:R-:W-:-:S03]  /*0570*/  IMAD.WIDE.U32 R8, R5, 0x4, R8 ;  /* 0x0000000405087825 */ /* 0x002fc600078e0008 */
[----:B------:R-:W-:Y:S02]  /*0580*/  LEA.HI.X R5, R6, R13, R10, 0x2, P1 ;  /* 0x0000000d06057211 */ /* 0x000fe400008f140a */
[----:B------:R-:W2:Y:S04]  /*0590*/  LDG.E R6, desc[UR6][R8.64] ;  /* 0x0000000608067981 */ /* 0x000ea8000c1e1900 */
[----:B------:R0:W-:Y:S04]  /*05a0*/  STG.E desc[UR6][R8.64], R3 ;  /* 0x0000000308007986 */ /* 0x0001e8000c101906 */
[----:B------:R-:W3:Y:S04]  /*05b0*/  LDG.E R10, desc[UR6][R4.64+0x4] ;  /* 0x00000406040a7981 */ /* 0x000ee8000c1e1900 */
[----:B------:R-:W4:Y:S04]  /*05c0*/  LDG.E R12, desc[UR6][R4.64+0x8] ;  /* 0x00000806040c7981 */ /* 0x000f28000c1e1900 */
[----:B------:R-:W0:Y:S04]  /*05d0*/  LDG.E R14, desc[UR6][R4.64+0xc] ;  /* 0x00000c06040e7981 */ /* 0x000e28000c1e1900 */
[----:B------:R-:W5:Y:S04]  /*05e0*/  LDG.E R16, desc[UR6][R4.64+0x10] ;  /* 0x0000100604107981 */ /* 0x000f68000c1e1900 */
[----:B------:R-:W5:Y:S04]  /*05f0*/  LDG.E R18, desc[UR6][R4.64+0x14] ;  /* 0x0000140604127981 */ /* 0x000f68000c1e1900 */
[----:B------:R-:W5:Y:S04]  /*0600*/  LDG.E R20, desc[UR6][R4.64+0x18] ;  /* 0x0000180604147981 */ /* 0x000f68000c1e1900 */
[----:B------:R-:W5:Y:S01]  /*0610*/  LDG.E R22, desc[UR6][R4.64+0x1c] ;  /* 0x00001c0604167981 */ /* 0x000f62000c1e1900 */
[----:B------:R-:W-:Y:S01]  /*0620*/  IADD3 R0, PT, PT, R0, 0x8, RZ ;  /* 0x0000000800007810 */ /* 0x000fe20007ffe0ff */
[----:B--2---:R-:W-:-:S05]  /*0630*/  IMAD.IADD R11, R3, 0x1, R6 ;  /* 0x00000001030b7824 */ /* 0x004fca00078e0206 */
[----:B------:R2:W-:Y:S01]  /*0640*/  STG.E desc[UR6][R4.64+0x4], R11 ;  /* 0x0000040b04007986 */ /* 0x0005e2000c101906 */
[----:B---3--:R-:W-:-:S05]  /*0650*/  IMAD.IADD R13, R11, 0x1, R10 ;  /* 0x000000010b0d7824 */ /* 0x008fca00078e020a */
[----:B----4-:R-:W-:Y:S01]  /*0660*/  IADD3 R15, PT, PT, R13, R12, RZ ;  /* 0x0000000c0d0f7210 */ /* 0x010fe20007ffe0ff */
[----:B------:R2:W-:Y:S04]  /*0670*/  STG.E desc[UR6][R4.64+0x8], R13 ;  /* 0x0000080d04007986 */ /* 0x0005e8000c101906 */
[----:B0-----:R-:W-:Y:S01]  /*0680*/  IMAD.IADD R9, R15, 0x1, R14 ;  /* 0x000000010f097824 */ /* 0x001fe200078e020e */
[----:B------:R2:W-:Y:S03]  /*0690*/  STG.E desc[UR6][R4.64+0xc], R15 ;  /* 0x00000c0f04007986 */ /* 0x0005e6000c101906 */
[----:B-----5:R-:W-:Y:S01]  /*06a0*/  IMAD.IADD R17, R9, 0x1, R16 ;  /* 0x0000000109117824 */ /* 0x020fe200078e0210 */
[----:B------:R2:W-:Y:S04]  /*06b0*/  STG.E desc[UR6][R4.64+0x10], R9 ;  /* 0x0000100904007986 */ /* 0x0005e8000c101906 */
[----:B------:R-:W-:Y:S01]  /*06c0*/  IADD3 R19, PT, PT, R17, R18, RZ ;  /* 0x0000001211137210 */ /* 0x000fe20007ffe0ff */
[----:B------:R2:W-:Y:S04]  /*06d0*/  STG.E desc[UR6][R4.64+0x14], R17 ;  /* 0x0000141104007986 */ /* 0x0005e8000c101906 */
[----:B------:R-:W-:Y:S01]  /*06e0*/  IMAD.IADD R21, R19, 0x1, R20 ;  /* 0x0000000113157824 */ /* 0x000fe200078e0214 */
[----:B------:R2:W-:Y:S03]  /*06f0*/  STG.E desc[UR6][R4.64+0x18], R19 ;  /* 0x0000181304007986 */ /* 0x0005e6000c101906 */
[----:B------:R-:W-:Y:S01]  /*0700*/  IMAD.IADD R3, R21, 0x1, R22 ;  /* 0x0000000115037824 */ /* 0x000fe200078e0216 */
[----:B------:R2:W-:Y:S06]  /*0710*/  STG.E desc[UR6][R4.64+0x1c], R21 ;  /* 0x00001c1504007986 */ /* 0x0005ec000c101906 */
.L_x_3:
[----:B------:R-:W-:Y:S05]  /*0720*/  @!P0 EXIT ;  /* 0x000000000000894d */ /* 0x000fea0003800000 */
[----:B------:R-:W-:Y:S02]  /*0730*/  ISETP.GE.U32.AND P1, PT, R23, 0x4, PT ;  /* 0x000000041700780c */ /* 0x000fe40003f26070 */
[----:B------:R-:W-:-:S04]  /*0740*/  LOP3.LUT R2, R2, 0x3, RZ, 0xc0, !PT ;  /* 0x0000000302027812 */ /* 0x000fc800078ec0ff */
[----:B------:R-:W-:-:S07]  /*0750*/  ISETP.NE.AND P0, PT, R2, RZ, PT ;  /* 0x000000ff0200720c */ /* 0x000fce0003f05270 */
[----:B------:R-:W-:Y:S06]  /*0760*/  @!P1 BRA `(.L_x_4) ;  /* 0x0000000000549947 */ /* 0x000fec0003800000 */
[----:B-12---:R-:W0:Y:S01]  /*0770*/  LDC.64 R12, c[0x0][0x380] ;  /* 0x0000e000ff0c7b82 */ /* 0x006e220000000a00 */
[C---:B------:R-:W-:Y:S01]  /*0780*/  IADD3 R6, P1, PT, R7.reuse, R0, RZ ;  /* 0x0000000007067210 */ /* 0x040fe20007f3e0ff */
[----:B------:R-:W-:-:S04]  /*0790*/  IMAD.IADD R5, R7, 0x1, R0 ;  /* 0x0000000107057824 */ /* 0x000fc800078e0200 */
[----:B------:R-:W-:Y:S02]  /*07a0*/  IMAD.X R10, RZ, RZ, RZ, P1 ;  /* 0x000000ffff0a7224 */ /* 0x000fe400008e06ff */
        /* <DEDUP_REMOVED lines=8> */
[----:B------:R-:W0:Y:S01]  /*0830*/  LDG.E R14, desc[UR6][R4.64+0xc] ;  /* 0x00000c06040e7981 */ /* 0x000e22000c1e1900 */
[----:B------:R-:W-:Y:S01]  /*0840*/  VIADD R0, R0, 0x4 ;  /* 0x0000000400007836 */ /* 0x000fe20000000000 */
[----:B--2---:R-:W-:-:S05]  /*0850*/  IADD3 R11, PT, PT, R3, R6, RZ ;  /* 0x00000006030b7210 */ /* 0x004fca0007ffe0ff */
[----:B------:R1:W-:Y:S01]  /*0860*/  STG.E desc[UR6][R4.64+0x4], R11 ;  /* 0x0000040b04007986 */ /* 0x0003e2000c101906 */
[----:B---3--:R-:W-:-:S04]  /*0870*/  IMAD.IADD R13, R11, 0x1, R10 ;  /* 0x000000010b0d7824 */ /* 0x008fc800078e020a */
[----:B----4-:R-:W-:Y:S01]  /*0880*/  IMAD.IADD R15, R13, 0x1, R12 ;  /* 0x000000010d0f7824 */ /* 0x010fe200078e020c */
[----:B------:R1:W-:Y:S04]  /*0890*/  STG.E desc[UR6][R4.64+0x8], R13 ;  /* 0x0000080d04007986 */ /* 0x0003e8000c101906 */
[----:B------:R1:W-:Y:S01]  /*08a0*/  STG.E desc[UR6][R4.64+0xc], R15 ;  /* 0x00000c0f04007986 */ /* 0x0003e2000c101906 */
[----:B0-----:R-:W-:-:S07]  /*08b0*/  IADD3 R3, PT, PT, R15, R14, RZ ;  /* 0x0000000e0f037210 */ /* 0x001fce0007ffe0ff */
.L_x_4:
[----:B------:R-:W-:Y:S05]  /*08c0*/  @!P0 EXIT ;  /* 0x000000000000894d */ /* 0x000fea0003800000 */
[----:B-12---:R-:W0:Y:S01]  /*08d0*/  LDC.64 R4, c[0x0][0x380] ;  /* 0x0000e000ff047b82 */ /* 0x006e220000000a00 */
[----:B------:R-:W-:Y:S01]  /*08e0*/  IMAD.IADD R7, R7, 0x1, R0 ;  /* 0x0000000107077824 */ /* 0x000fe200078e0200 */
[----:B------:R-:W-:-:S03]  /*08f0*/  IADD3 R2, PT, PT, -R2, RZ, RZ ;  /* 0x000000ff02027210 */ /* 0x000fc60007ffe1ff */
[----:B0-----:R-:W-:-:S04]  /*0900*/  IMAD.WIDE.U32 R4, R7, 0x4, R4 ;  /* 0x0000000407047825 */ /* 0x001fc800078e0004 */
[----:B------:R-:W-:Y:S02]  /*0910*/  IMAD.MOV.U32 R6, RZ, RZ, R4 ;  /* 0x000000ffff067224 */ /* 0x000fe400078e0004 */
[----:B------:R-:W-:-:S07]  /*0920*/  IMAD.MOV.U32 R7, RZ, RZ, R5 ;  /* 0x000000ffff077224 */ /* 0x000fce00078e0005 */
.L_x_5:
[----:B------:R-:W-:Y:S01]  /*0930*/  MOV R4, R6 ;  /* 0x0000000600047202 */ /* 0x000fe20000000f00 */
[----:B------:R-:W-:-:S05]  /*0940*/  IMAD.MOV.U32 R5, RZ, RZ, R7 ;  /* 0x000000ffff057224 */ /* 0x000fca00078e0007 */
[----:B------:R-:W2:Y:S01]  /*0950*/  LDG.E R0, desc[UR6][R4.64] ;  /* 0x0000000604007981 */ /* 0x000ea2000c1e1900 */
[----:B------:R-:W-:Y:S02]  /*0960*/  IADD3 R2, PT, PT, R2, 0x1, RZ ;  /* 0x0000000102027810 */ /* 0x000fe40007ffe0ff */
[----:B------:R-:W-:Y:S01]  /*0970*/  IADD3 R6, P1, PT, R4, 0x4, RZ ;  /* 0x0000000404067810 */ /* 0x000fe20007f3e0ff */
[----:B------:R2:W-:Y:S01]  /*0980*/  STG.E desc[UR6][R4.64], R3 ;  /* 0x0000000304007986 */ /* 0x0005e2000c101906 */
[----:B------:R-:W-:-:S03]  /*0990*/  ISETP.NE.AND P0, PT, R2, RZ, PT ;  /* 0x000000ff0200720c */ /* 0x000fc60003f05270 */
[----:B------:R-:W-:Y:S01]  /*09a0*/  IMAD.X R7, RZ, RZ, R5, P1 ;  /* 0x000000ffff077224 */ /* 0x000fe200008e0605 */
[----:B--2---:R-:W-:-:S09]  /*09b0*/  IADD3 R3, PT, PT, R0, R3, RZ ;  /* 0x0000000300037210 */ /* 0x004fd20007ffe0ff */
[----:B------:R-:W-:Y:S05]  /*09c0*/  @P0 BRA `(.L_x_5) ;  /* 0xfffffffc00d80947 */ /* 0x000fea000383ffff */
[----:B------:R-:W-:Y:S05]  /*09d0*/  EXIT ;  /* 0x000000000000794d */ /* 0x000fea0003800000 */
.L_x_6:
        /* <DEDUP_REMOVED lines=10> */
.L_x_11:


//--------------------- .text._Z8scan_u32PjS_ii   --------------------------
	.section	.text._Z8scan_u32PjS_ii,"ax",@progbits
	.align	128
        .global         _Z8scan_u32PjS_ii
        .type           _Z8scan_u32PjS_ii,@function
        .size           _Z8scan_u32PjS_ii,(.L_x_12 - _Z8scan_u32PjS_ii)
        .other          _Z8scan_u32PjS_ii,@"STO_CUDA_ENTRY STV_DEFAULT"
_Z8scan_u32PjS_ii:
.text._Z8scan_u32PjS_ii:
[----:B------:R-:W-:Y:S01]  /*0000*/  LDC R1, c[0x0][0x37c] ;  /* 0x0000df00ff017b82 */ /* 0x000fe20000000800 */
[----:B------:R-:W0:Y:S07]  /*0010*/  S2R R0, SR_CTAID.X ;  /* 0x0000000000007919 */ /* 0x000e2e0000002500 */
[----:B------:R-:W1:Y:S01]  /*0020*/  LDC R4, c[0x0][0x390] ;  /* 0x0000e400ff047b82 */ /* 0x000e620000000800 */
[----:B------:R-:W2:Y:S01]  /*0030*/  LDCU.64 UR6, c[0x0][0x358] ;  /* 0x00006b00ff0677ac */ /* 0x000ea20008000a00 */
[----:B------:R-:W3:Y:S06]  /*0040*/  S2R R5, SR_TID.X ;  /* 0x0000000000057919 */ /* 0x000eec0000002100 */
[----:B------:R-:W4:Y:S08]  /*0050*/  S2UR UR8, SR_CTAID.Y ;  /* 0x00000000000879c3 */ /* 0x000f300000002600 */
[----:B------:R-:W5:Y:S01]  /*0060*/  LDC.64 R2, c[0x0][0x380] ;  /* 0x0000e000ff027b82 */ /* 0x000f620000000a00 */
[----:B0-----:R-:W-:-:S05]  /*0070*/  IMAD.SHL.U32 R6, R0, 0x400, RZ ;  /* 0x0000040000067824 */ /* 0x001fca00078e00ff */
[----:B---3--:R-:W-:-:S04]  /*0080*/  LOP3.LUT R7, R6, R5, RZ, 0xfc, !PT ;  /* 0x0000000506077212 */ /* 0x008fc800078efcff */
[----:B-1----:R-:W-:Y:S01]  /*0090*/  ISETP.GE.AND P0, PT, R7, R4, PT ;  /* 0x000000040700720c */ /* 0x002fe20003f06270 */
[----:B----4-:R-:W-:-:S04]  /*00a0*/  IMAD R9, R4, UR8, R7 ;  /* 0x0000000804097c24 */ /* 0x010fc8000f8e0207 */
[----:B-----5:R-:W-:Y:S01]  /*00b0*/  IMAD.WIDE R2, R9, 0x4, R2 ;  /* 0x0000000409027825 */ /* 0x020fe200078e0202 */
[----:B------:R-:W-:-:S07]  /*00c0*/  CS2R R8, SRZ ;  /* 0x0000000000087805 */ /* 0x000fce000001ff00 */
[----:B--2---:R-:W2:Y:S01]  /*00d0*/  @!P0 LDG.E R9, desc[UR6][R2.64] ;  /* 0x0000000602098981 */ /* 0x004ea2000c1e1900 */
[----:B------:R-:W0:Y:S01]  /*00e0*/  S2UR UR5, SR_CgaCtaId ;  /* 0x00000000000579c3 */ /* 0x000e220000008800 */
[----:B------:R-:W-:Y:S01]  /*00f0*/  UMOV UR4, 0x400 ;  /* 0x0000040000047882 */ /* 0x000fe20000000000 */
[C---:B------:R-:W-:Y:S01]  /*0100*/  ISETP.NE.AND P1, PT, R5.reuse, RZ, PT ;  /* 0x000000ff0500720c */ /* 0x040fe20003f25270 */
[----:B------:R-:W-:Y:S01]  /*0110*/  VIADD R4, R4, 0xffffffff ;  /* 0xffffffff04047836 */ /* 0x000fe20000000000 */
[----:B------:R-:W-:Y:S01]  /*0120*/  ISETP.NE.AND P2, PT, R5, 0x3ff, PT ;  /* 0x000003ff0500780c */ /* 0x000fe20003f45270 */
[----:B0-----:R-:W-:-:S06]  /*0130*/  ULEA UR4, UR5, UR4, 0x18 ;  /* 0x0000000405047291 */ /* 0x001fcc000f8ec0ff */
[----:B------:R-:W-:-:S05]  /*0140*/  LEA R6, R5, UR4, 0x2 ;  /* 0x0000000405067c11 */ /* 0x000fca000f8e10ff */
[----:B--2---:R-:W-:Y:S01]  /*0150*/  STS [R6], R9 ;  /* 0x0000000906007388 */ /* 0x004fe20000000800 */
[----:B------:R-:W-:Y:S06]  /*0160*/  BAR.SYNC.DEFER_BLOCKING 0x0 ;  /* 0x0000000000007b1d */ /* 0x000fec0000010000 */
[----:B------:R-:W-:Y:S02]  /*0170*/  @P1 LDS R8, [R6+-0x4] ;  /* 0xfffffc0006081984 */ /* 0x000fe40000000800 */
[----:B------:R-:W-:Y:S01]  /*0180*/  BAR.SYNC.DEFER_BLOCKING 0x0 ;  /* 0x0000000000007b1d */ /* 0x000fe20000010000 */
[----:B------:R-:W-:-:S05]  /*0190*/  ISETP.GE.U32.AND P1, PT, R5, 0x2, PT ;  /* 0x000000020500780c */ /* 0x000fca0003f26070 */
[----:B------:R-:W0:Y:S02]  /*01a0*/  LDS R11, [R6] ;  /* 0x00000000060b7984 */ /* 0x000e240000000800 */
[----:B0-----:R-:W-:Y:S02]  /*01b0*/  IMAD.IADD R11, R11, 0x1, R8 ;  /* 0x000000010b0b7824 */ /* 0x001fe400078e0208 */
[----:B------:R-:W-:-:S03]  /*01c0*/  IMAD.MOV.U32 R8, RZ, RZ, RZ ;  /* 0x000000ffff087224 */ /* 0x000fc600078e00ff */
[----:B------:R-:W-:Y:S01]  /*01d0*/  STS [R6], R11 ;  /* 0x0000000b06007388 */ /* 0x000fe20000000800 */
[----:B------:R-:W-:Y:S06]  /*01e0*/  BAR.SYNC.DEFER_BLOCKING 0x0 ;  /* 0x0000000000007b1d */ /* 0x000fec0000010000 */
[----:B------:R-:W-:Y:S02]  /*01f0*/  @P1 LDS R8, [R6+-0x8] ;  /* 0xfffff80006081984 */ /* 0x000fe40000000800 */
[----:B------:R-:W-:Y:S01]  /*0200*/  BAR.SYNC.DEFER_BLOCKING 0x0 ;  /* 0x0000000000007b1d */ /* 0x000fe20000010000 */
[----:B------:R-:W-:-:S05]  /*0210*/  ISETP.GE.U32.AND P1, PT, R5, 0x4, PT ;  /* 0x000000040500780c */ /* 0x000fca0003f26070 */
[----:B------:R-:W0:Y:S02]  /*0220*/  LDS R9, [R6] ;  /* 0x0000000006097984 */ /* 0x000e240000000800 */
[----:B0-----:R-:W-:Y:S01]  /*0230*/  IADD3 R9, PT, PT, R9, R8, RZ ;  /* 0x0000000809097210 */ /* 0x001fe20007ffe0ff */
[----:B------:R-:W-:-:S04]  /*0240*/  IMAD.MOV.U32 R8, RZ, RZ, RZ ;  /* 0x000000ffff087224 */ /* 0x000fc800078e00ff */
[----:B------:R-:W-:Y:S01]  /*0250*/  STS [R6], R9 ;  /* 0x0000000906007388 */ /* 0x000fe20000000800 */
        /* <DEDUP_REMOVED lines=22> */
[----:B------:R-:W-:-:S03]  /*03c0*/  HFMA2 R8, -RZ, RZ, 0, 0 ;  /* 0x00000000ff087431 */ /* 0x000fc600000001ff */
        /* <DEDUP_REMOVED lines=22> */
[----:B0-----:R-:W-:Y:S01]  /*0530*/  IMAD.IADD R9, R9, 0x1, R8 ;  /* 0x0000000109097824 */ /* 0x001fe200078e0208 */
[----:B------:R-:W-:-:S04]  /*0540*/  MOV R8, RZ ;  /* 0x000000ff00087202 */ /* 0x000fc80000000f00 */
        /* <DEDUP_REMOVED lines=12> */
[----:B------:R-:W-:-:S05]  /*0610*/  ISETP.NE.AND P1, PT, R7, R4, PT ;  /* 0x000000040700720c */ /* 0x000fca0003f25270 */
[----:B------:R-:W0:Y:S02]  /*0620*/  LDS R9, [R6] ;  /* 0x0000000006097984 */ /* 0x000e240000000800 */
[----:B0-----:R-:W-:-:S05]  /*0630*/  IADD3 R9, PT, PT, R9, R8, RZ ;  /* 0x0000000809097210 */ /* 0x001fca0007ffe0ff */
[----:B------:R-:W-:Y:S01]  /*0640*/  STS [R6], R9 ;  /* 0x0000000906007388 */ /* 0x000fe20000000800 */
[----:B------:R-:W-:Y:S06]  /*0650*/  BAR.SYNC.DEFER_BLOCKING 0x0 ;  /* 0x0000000000007b1d */ /* 0x000fec0000010000 */
[----:B------:R-:W0:Y:S04]  /*0660*/  @!P0 LDS R13, [R6] ;  /* 0x00000000060d8984 */ /* 0x000e280000000800 */
[----:B0-----:R0:W-:Y:S01]  /*0670*/  @!P0 STG.E desc[UR6][R2.64], R13 ;  /* 0x0000000d02008986 */ /* 0x0011e2000c101906 */
[----:B------:R-:W-:Y:S05]  /*0680*/  @P1 EXIT P2 ;  /* 0x000000000000194d */ /* 0x000fea0001000000 */
[----:B------:R-:W1:Y:S01]  /*0690*/  LDS R7, [R6] ;  /* 0x0000000006077984 */ /* 0x000e620000000800 */
[----:B------:R-:W2:Y:S08]  /*06a0*/  LDC R5, c[0x0][0x394] ;  /* 0x0000e500ff057b82 */ /* 0x000eb00000000800 */
[----:B0-----:R-:W0:Y:S01]  /*06b0*/  LDC.64 R2, c[0x0][0x388] ;  /* 0x0000e200ff027b82 */ /* 0x001e220000000a00 */
[----:B--2---:R-:W-:-:S04]  /*06c0*/  IMAD R5, R5, UR8, R0 ;  /* 0x0000000805057c24 */ /* 0x004fc8000f8e0200 */
[----:B0-----:R-:W-:-:S05]  /*06d0*/  IMAD.WIDE R2, R5, 0x4, R2 ;  /* 0x0000000405027825 */ /* 0x001fca00078e0202 */
[----:B-1----:R-:W-:Y:S01]  /*06e0*/  STG.E desc[UR6][R2.64], R7 ;  /* 0x0000000702007986 */ /* 0x002fe2000c101906 */
[----:B------:R-:W-:Y:S05]  /*06f0*/  EXIT ;  /* 0x000000000000794d */ /* 0x000fea0003800000 */
.L_x_7:
        /* <DEDUP_REMOVED lines=16> */
.L_x_12:


//--------------------- .text._Z7scan_u8PKhPjS1_ii --------------------------
	.section	.text._Z7scan_u8PKhPjS1_ii,"ax",@progbits
	.align	128
        .global         _Z7scan_u8PKhPjS1_ii
        .type           _Z7scan_u8PKhPjS1_ii,@function
        .size           _Z7scan_u8PKhPjS1_ii,(.L_x_13 - _Z7scan_u8PKhPjS1_ii)
        .other          _Z7scan_u8PKhPjS1_ii,@"STO_CUDA_ENTRY STV_DEFAULT"
_Z7scan_u8PKhPjS1_ii:
.text._Z7scan_u8PKhPjS1_ii:
[----:B------:R-:W-:Y:S01]  /*0000*/  LDC R1, c[0x0][0x37c] ;  /* 0x0000df00ff017b82 */ /* 0x000fe20000000800 */
[----:B------:R-:W0:Y:S07]  /*0010*/  S2R R0, SR_CTAID.X ;  /* 0x0000000000007919 */ /* 0x000e2e0000002500 */
[----:B------:R-:W1:Y:S01]  /*0020*/  LDC R3, c[0x0][0x398] ;  /* 0x0000e600ff037b82 */ /* 0x000e620000000800 */
[----:B------:R-:W2:Y:S01]  /*0030*/  LDCU.64 UR6, c[0x0][0x358] ;  /* 0x00006b00ff0677ac */ /* 0x000ea20008000a00 */
[----:B------:R-:W-:Y:S01]  /*0040*/  IMAD.MOV.U32 R7, RZ, RZ, RZ ;  /* 0x000000ffff077224 */ /* 0x000fe200078e00ff */
[----:B------:R-:W3:Y:S05]  /*0050*/  S2R R2, SR_TID.X ;  /* 0x0000000000027919 */ /* 0x000eea0000002100 */
[----:B------:R-:W4:Y:S01]  /*0060*/  S2UR UR8, SR_CTAID.Y ;  /* 0x00000000000879c3 */ /* 0x000f220000002600 */
[----:B0-----:R-:W-:-:S05]  /*0070*/  IMAD.SHL.U32 R5, R0, 0x400, RZ ;  /* 0x0000040000057824 */ /* 0x001fca00078e00ff */
[----:B---3--:R-:W-:-:S04]  /*0080*/  LOP3.LUT R6, R5, R2, RZ, 0xfc, !PT ;  /* 0x0000000205067212 */ /* 0x008fc800078efcff */
[----:B-1----:R-:W-:Y:S01]  /*0090*/  ISETP.GE.AND P0, PT, R6, R3, PT ;  /* 0x000000030600720c */ /* 0x002fe20003f06270 */
[----:B----4-:R-:W-:-:S12]  /*00a0*/  IMAD R5, R3, UR8, R6 ;  /* 0x0000000803057c24 */ /* 0x010fd8000f8e0206 */
[----:B------:R-:W0:Y:S02]  /*00b0*/  @!P0 LDC.64 R8, c[0x0][0x380] ;  /* 0x0000e000ff088b82 */ /* 0x000e240000000a00 */
[----:B0-----:R-:W-:-:S04]  /*00c0*/  @!P0 IADD3 R8, P1, PT, R5, R8, RZ ;  /* 0x0000000805088210 */ /* 0x001fc80007f3e0ff */
[----:B------:R-:W-:-:S05]  /*00d0*/  @!P0 LEA.HI.X.SX32 R9, R5, R9, 0x1, P1 ;  /* 0x0000000905098211 */ /* 0x000fca00008f0eff */
[----:B--2---:R0:W2:Y:S01]  /*00e0*/  @!P0 LDG.E.U8.CONSTANT R7, desc[UR6][R8.64] ;  /* 0x0000000608078981 */ /* 0x0040a2000c1e9100 */
[----:B------:R-:W1:Y:S01]  /*00f0*/  S2UR UR5, SR_CgaCtaId ;  /* 0x00000000000579c3 */ /* 0x000e620000008800 */
[----:B------:R-:W-:Y:S01]  /*0100*/  UMOV UR4, 0x400 ;  /* 0x0000040000047882 */ /* 0x000fe20000000000 */
[C---:B------:R-:W-:Y:S01]  /*0110*/  ISETP.NE.AND P1, PT, R2.reuse, RZ, PT ;  /* 0x000000ff0200720c */ /* 0x040fe20003f25270 */
[----:B------:R-:W-:Y:S01]  /*0120*/  IMAD.MOV.U32 R10, RZ, RZ, RZ ;  /* 0x000000ffff0a7224 */ /* 0x000fe200078e00ff */
[----:B------:R-:W-:Y:S01]  /*0130*/  ISETP.NE.AND P2, PT, R2, 0x3ff, PT ;  /* 0x000003ff0200780c */ /* 0x000fe20003f45270 */
[----:B------:R-:W-:Y:S02]  /*0140*/  VIADD R3, R3, 0xffffffff ;  /* 0xffffffff03037836 */ /* 0x000fe40000000000 */
[----:B0-----:R-:W-:Y:S01]  /*0150*/  IMAD.MOV.U32 R8, RZ, RZ, RZ ;  /* 0x000000ffff087224 */ /* 0x001fe200078e00ff */
[----:B-1----:R-:W-:-:S06]  /*0160*/  ULEA UR4, UR5, UR4, 0x18 ;  /* 0x0000000405047291 */ /* 0x002fcc000f8ec0ff */
[----:B------:R-:W-:-:S05]  /*0170*/  LEA R4, R2, UR4, 0x2 ;  /* 0x0000000402047c11 */ /* 0x000fca000f8e10ff */
[----:B--2---:R-:W-:Y:S01]  /*0180*/  STS [R4], R7 ;  /* 0x0000000704007388 */ /* 0x004fe20000000800 */
[----:B------:R-:W-:Y:S06]  /*0190*/  BAR.SYNC.DEFER_BLOCKING 0x0 ;  /* 0x0000000000007b1d */ /* 0x000fec0000010000 */
[----:B------:R-:W-:Y:S02]  /*01a0*/  @P1 LDS R10, [R4+-0x4] ;  /* 0xfffffc00040a1984 */ /* 0x000fe40000000800 */
[----:B------:R-:W-:Y:S01]  /*01b0*/  BAR.SYNC.DEFER_BLOCKING 0x0 ;  /* 0x0000000000007b1d */ /* 0x000fe20000010000 */
[----:B------:R-:W-:-:S05]  /*01c0*/  ISETP.GE.U32.AND P1, PT, R2, 0x2, PT ;  /* 0x000000020200780c */ /* 0x000fca0003f26070 */
[----:B------:R-:W0:Y:S02]  /*01d0*/  LDS R9, [R4] ;  /* 0x0000000004097984 */ /* 0x000e240000000800 */
[----:B0-----:R-:W-:-:S05]  /*01e0*/  IADD3 R9, PT, PT, R9, R10, RZ ;  /* 0x0000000a09097210 */ /* 0x001fca0007ffe0ff */
        /* <DEDUP_REMOVED lines=70> */
[----:B0-----:R-:W-:Y:S02]  /*0650*/  IADD3 R7, PT, PT, R7, R8, RZ ;  /* 0x0000000807077210 */ /* 0x001fe40007ffe0ff */
[----:B------:R-:W0:Y:S03]  /*0660*/  @!P0 LDC.64 R8, c[0x0][0x388] ;  /* 0x0000e200ff088b82 */ /* 0x000e260000000a00 */
[----:B------:R-:W-:Y:S05]  /*0670*/  STS [R4], R7 ;  /* 0x0000000704007388 */ /* 0x000fea0000000800 */
[----:B------:R-:W-:Y:S01]  /*0680*/  BAR.SYNC.DEFER_BLOCKING 0x0 ;  /* 0x0000000000007b1d */ /* 0x000fe20000010000 */
[----:B0-----:R-:W-:-:S05]  /*0690*/  @!P0 IMAD.WIDE R2, R5, 0x4, R8 ;  /* 0x0000000405028825 */ /* 0x001fca00078e0208 */
        /* <DEDUP_REMOVED lines=10> */
.L_x_8:
        /* <DEDUP_REMOVED lines=12> */
.L_x_13:


//--------------------- .text._Z12transpose32uPKjPjii --------------------------
	.section	.text._Z12transpose32uPKjPjii,"ax",@progbits
	.align	128
        .global         _Z12transpose32uPKjPjii
        .type           _Z12transpose32uPKjPjii,@function
        .size           _Z12transpose32uPKjPjii,(.L_x_14 - _Z12transpose32uPKjPjii)
        .other          _Z12transpose32uPKjPjii,@"STO_CUDA_ENTRY STV_DEFAULT"
_Z12transpose32uPKjPjii:
.text._Z12transpose32uPKjPjii:
[----:B------:R-:W-:Y:S01]  /*0000*/  LDC R1, c[0x0][0x37c] ;  /* 0x0000df00ff017b82 */ /* 0x000fe20000000800 */
[----:B------:R-:W0:Y:S01]  /*0010*/  S2R R8, SR_TID.Y ;  /* 0x0000000000087919 */ /* 0x000e220000002200 */
[----:B------:R-:W1:Y:S01]  /*0020*/  LDCU.64 UR6, c[0x0][0x390] ;  /* 0x00007200ff0677ac */ /* 0x000e620008000a00 */
[----:B------:R-:W0:Y:S01]  /*0030*/  S2R R9, SR_CTAID.Y ;  /* 0x0000000000097919 */ /* 0x000e220000002600 */
[----:B------:R-:W2:Y:S01]  /*0040*/  LDCU.64 UR4, c[0x0][0x358] ;  /* 0x00006b00ff0477ac */ /* 0x000ea20008000a00 */
[----:B------:R-:W3:Y:S01]  /*0050*/  S2R R7, SR_CTAID.X ;  /* 0x0000000000077919 */ /* 0x000ee20000002500 */
[----:B------:R-:W3:Y:S01]  /*0060*/  S2R R6, SR_TID.X ;  /* 0x0000000000067919 */ /* 0x000ee20000002100 */
[----:B0-----:R-:W-:-:S05]  /*0070*/  IMAD R5, R9, 0x20, R8 ;  /* 0x0000002009057824 */ /* 0x001fca00078e0208 */
[----:B-1----:R-:W-:Y:S01]  /*0080*/  ISETP.GE.AND P0, PT, R5, UR7, PT ;  /* 0x0000000705007c0c */ /* 0x002fe2000bf06270 */
[----:B---3--:R-:W-:-:S05]  /*0090*/  IMAD R0, R7, 0x20, R6 ;  /* 0x0000002007007824 */ /* 0x008fca00078e0206 */
[----:B------:R-:W-:-:S13]  /*00a0*/  ISETP.GE.OR P0, PT, R0, UR6, P0 ;  /* 0x0000000600007c0c */ /* 0x000fda0008706670 */
[----:B------:R-:W0:Y:S01]  /*00b0*/  @!P0 LDC.64 R2, c[0x0][0x380] ;  /* 0x0000e000ff028b82 */ /* 0x000e220000000a00 */
[----:B------:R-:W-:-:S04]  /*00c0*/  @!P0 IMAD R5, R5, UR6, R0 ;  /* 0x0000000605058c24 */ /* 0x000fc8000f8e0200 */
[----:B0-----:R-:W-:-:S06]  /*00d0*/  @!P0 IMAD.WIDE R2, R5, 0x4, R2 ;  /* 0x0000000405028825 */ /* 0x001fcc00078e0202 */
[----:B--2---:R-:W2:Y:S01]  /*00e0*/  @!P0 LDG.E.CONSTANT R2, desc[UR4][R2.64] ;  /* 0x0000000402028981 */ /* 0x004ea2000c1e9900 */
[----:B------:R-:W-:Y:S01]  /*00f0*/  @!P0 MOV R0, 0x400 ;  /* 0x0000040000008802 */ /* 0x000fe20000000f00 */
[----:B------:R-:W-:Y:S01]  /*0100*/  IMAD R7, R7, 0x20, R8 ;  /* 0x0000002007077824 */ /* 0x000fe200078e0208 */
[----:B------:R-:W-:Y:S01]  /*0110*/  LEA R4, R9, R6, 0x5 ;  /* 0x0000000609047211 */ /* 0x000fe200078e28ff */
[----:B------:R-:W0:Y:S03]  /*0120*/  @!P0 S2R R5, SR_CgaCtaId ;  /* 0x0000000000058919 */ /* 0x000e260000008800 */
[----:B------:R-:W-:-:S04]  /*0130*/  ISETP.GE.AND P1, PT, R4, UR7, PT ;  /* 0x0000000704007c0c */ /* 0x000fc8000bf26270 */
[----:B------:R-:W-:Y:S02]  /*0140*/  ISETP.GE.OR P1, PT, R7, UR6, P1 ;  /* 0x0000000607007c0c */ /* 0x000fe40008f26670 */
[----:B0-----:R-:W-:-:S05]  /*0150*/  @!P0 LEA R0, R5, R0, 0x18 ;  /* 0x0000000005008211 */ /* 0x001fca00078ec0ff */
[----:B------:R-:W-:-:S05]  /*0160*/  @!P0 IMAD R0, R8, 0x84, R0 ;  /* 0x0000008408008824 */ /* 0x000fca00078e0200 */
[----:B------:R-:W-:-:S05]  /*0170*/  @!P0 LEA R5, R6, R0, 0x2 ;  /* 0x0000000006058211 */ /* 0x000fca00078e10ff */
[----:B--2---:R0:W-:Y:S01]  /*0180*/  @!P0 STS [R5], R2 ;  /* 0x0000000205008388 */ /* 0x0041e20000000800 */
[----:B------:R-:W-:Y:S06]  /*0190*/  BAR.SYNC.DEFER_BLOCKING 0x0 ;  /* 0x0000000000007b1d */ /* 0x000fec0000010000 */
[----:B------:R-:W-:Y:S05]  /*01a0*/  @P1 EXIT ;  /* 0x000000000000194d */ /* 0x000fea0003800000 */
[----:B------:R-:W1:Y:S01]  /*01b0*/  S2R R3, SR_CgaCtaId ;  /* 0x0000000000037919 */ /* 0x000e620000008800 */
[----:B------:R-:W-:Y:S01]  /*01c0*/  MOV R0, 0x400 ;  /* 0x0000040000007802 */ /* 0x000fe20000000f00 */
[----:B------:R-:W-:-:S03]  /*01d0*/  IMAD R7, R7, UR7, R4 ;  /* 0x0000000707077c24 */ /* 0x000fc6000f8e0204 */
[----:B-1----:R-:W-:-:S05]  /*01e0*/  LEA R3, R3, R0, 0x18 ;  /* 0x0000000003037211 */ /* 0x002fca00078ec0ff */
[----:B------:R-:W-:Y:S02]  /*01f0*/  IMAD R0, R6, 0x84, R3 ;  /* 0x0000008406007824 */ /* 0x000fe400078e0203 */
[----:B0-----:R-:W0:Y:S02]  /*0200*/  LDC.64 R2, c[0x0][0x388] ;  /* 0x0000e200ff027b82 */ /* 0x001e240000000a00 */
[----:B------:R-:W-:-:S05]  /*0210*/  IMAD R0, R8, 0x4, R0 ;  /* 0x0000000408007824 */ /* 0x000fca00078e0200 */
[----:B------:R-:W1:Y:S01]  /*0220*/  LDS R5, [R0] ;  /* 0x0000000000057984 */ /* 0x000e620000000800 */
[----:B0-----:R-:W-:-:S05]  /*0230*/  IMAD.WIDE R2, R7, 0x4, R2 ;  /* 0x0000000407027825 */ /* 0x001fca00078e0202 */
[----:B-1----:R-:W-:Y:S01]  /*0240*/  STG.E desc[UR4][R2.64], R5 ;  /* 0x0000000502007986 */ /* 0x002fe2000c101904 */
[----:B------:R-:W-:Y:S05]  /*0250*/  EXIT ;  /* 0x000000000000794d */ /* 0x000fea0003800000 */
.L_x_9:
        /* <DEDUP_REMOVED lines=10> */
.L_x_14:


//--------------------- .nv.shared.reserved.0     --------------------------
	.section	.nv.shared.reserved.0,"aw",@nobits
	.weak		__nv_reservedSMEM_offset_0_alias
	.size		__nv_reservedSMEM_offset_0_alias, 0, 64
	.other		__nv_reservedSMEM_offset_0_alias,@"STO_CUDA_RESERVED_SHARED STV_DEFAULT"
__nv_reservedSMEM_offset_0_alias:
	.zero		0
	.zero		64


//--------------------- .nv.shared._Z8scan_u32PjS_ii --------------------------
	.section	.nv.shared._Z8scan_u32PjS_ii,"aw",@nobits
	.sectionflags	@""
	.align	4
.nv.shared._Z8scan_u32PjS_ii:
	.zero		5120


//--------------------- .nv.shared._Z7scan_u8PKhPjS1_ii --------------------------
	.section	.nv.shared._Z7scan_u8PKhPjS1_ii,"aw",@nobits
	.sectionflags	@""
	.align	4
.nv.shared._Z7scan_u8PKhPjS1_ii:
	.zero		5120


//--------------------- .nv.shared._Z12transpose32uPKjPjii --------------------------
	.section	.nv.shared._Z12transpose32uPKjPjii,"aw",@nobits
	.sectionflags	@""
	.align	4
.nv.shared._Z12transpose32uPKjPjii:
	.zero		5248


//--------------------- .nv.constant0._Z6addOffPjPKjii --------------------------
	.section	.nv.constant0._Z6addOffPjPKjii,"a",@progbits
	.sectionflags	@""
	.align	4
.nv.constant0._Z6addOffPjPKjii:
	.zero		920


//--------------------- .nv.constant0._Z8scanSumsPjii --------------------------
	.section	.nv.constant0._Z8scanSumsPjii,"a",@progbits
	.sectionflags	@""
	.align	4
.nv.constant0._Z8scanSumsPjii:
	.zero		912


//--------------------- .nv.constant0._Z8scan_u32PjS_ii --------------------------
	.section	.nv.constant0._Z8scan_u32PjS_ii,"a",@progbits
	.sectionflags	@""
	.align	4
.nv.constant0._Z8scan_u32PjS_ii:
	.zero		920


//--------------------- .nv.constant0._Z7scan_u8PKhPjS1_ii --------------------------
	.section	.nv.constant0._Z7scan_u8PKhPjS1_ii,"a",@progbits
	.sectionflags	@""
	.align	4
.nv.constant0._Z7scan_u8PKhPjS1_ii:
	.zero		928


//--------------------- .nv.constant0._Z12transpose32uPKjPjii --------------------------
	.section	.nv.constant0._Z12transpose32uPKjPjii,"a",@progbits
	.sectionflags	@""
	.align	4
.nv.constant0._Z12transpose32uPKjPjii:
	.zero		920


//--------------------- SYMBOLS --------------------------

	.type		.nv.reservedSmem.offset0,@object
	.size		.nv.reservedSmem.offset0,0x4
	.type		.nv.reservedSmem.cap,@object
	.size		.nv.reservedSmem.cap,0x4
